	.target	sm_90a

	.elftype	@"ET_EXEC"


//--------------------- .note.nv.tkinfo           --------------------------
	.section	.note.nv.tkinfo,"",@"SHT_NOTE"
	.sectionflags	@"SHF_NOTE_NV_TKINFO"
	.tkinfo
        /*0018*/ 	.word	0x00000002
        /*0030*/ 	.string	""
        /*0030*/ 	.string	"ptxas"
        /*0030*/ 	.string	"Cuda compilation tools, release 13.0, V13.0.88"
        /*0030*/ 	.string	"Build cuda_13.0.r13.0/compiler.36424714_0"
        /*0030*/ 	.string	"-v  -suppress-debug-info  -lineinfo  -arch sm_90a "



//--------------------- .note.nv.cuinfo           --------------------------
	.section	.note.nv.cuinfo,"",@"SHT_NOTE"
	.sectionflags	@"SHF_NOTE_NV_CUINFO"
        /*0018*/ 	.short	0x0002
        /*001a*/ 	.short	0x005a
        /*001c*/ 	.short	0x0082
	.zero		2


//--------------------- .nv.info                  --------------------------
	.section	.nv.info,"",@"SHT_CUDA_INFO"
	.align	4


	//----- nvinfo : EIATTR_REGCOUNT
	.align		4
        /*0000*/ 	.byte	0x04, 0x2f
        /*0002*/ 	.short	(.L_1 - .L_0)
	.align		4
.L_0:
        /*0004*/ 	.word	index@(matmul_kernel)
        /*0008*/ 	.word	0x000000ff


	//----- nvinfo : EIATTR_FRAME_SIZE
	.align		4
.L_1:
        /*000c*/ 	.byte	0x04, 0x11
        /*000e*/ 	.short	(.L_3 - .L_2)
	.align		4
.L_2:
        /*0010*/ 	.word	index@(matmul_kernel)
        /*0014*/ 	.word	0x00000010


	//----- nvinfo : EIATTR_MIN_STACK_SIZE
	.align		4
.L_3:
        /*0018*/ 	.byte	0x04, 0x12
        /*001a*/ 	.short	(.L_5 - .L_4)
	.align		4
.L_4:
        /*001c*/ 	.word	index@(matmul_kernel)
        /*0020*/ 	.word	0x00000010
.L_5:


//--------------------- .nv.compat                --------------------------
	.section	.nv.compat,"",@"SHT_CUDA_COMPAT_INFO"
	.align	4
        /*0000*/ 	.byte	0x02, 0x09, 0x01, 0x00, 0x02, 0x02, 0x04, 0x00, 0x02, 0x05, 0x05, 0x00, 0x03, 0x07, 0x01, 0x01
        /*0010*/ 	.byte	0x02, 0x03, 0x00, 0x00, 0x02, 0x06, 0x01, 0x00, 0x04, 0x0b, 0x08, 0x00, 0x00, 0x00, 0x00, 0x00
        /*0020*/ 	.byte	0x00, 0x00, 0x00, 0x00


//--------------------- .nv.info.matmul_kernel    --------------------------
	.section	.nv.info.matmul_kernel,"",@"SHT_CUDA_INFO"
	.sectionflags	@""
	.align	4


	//----- nvinfo : EIATTR_CUDA_API_VERSION
	.align		4
        /*0000*/ 	.byte	0x04, 0x37
        /*0002*/ 	.short	(.L_7 - .L_6)
.L_6:
        /*0004*/ 	.word	0x00000082


	//----- nvinfo : EIATTR_KPARAM_INFO
	.align		4
.L_7:
        /*0008*/ 	.byte	0x04, 0x17
        /*000a*/ 	.short	(.L_9 - .L_8)
.L_8:
        /*000c*/ 	.word	0x00000000
        /*0010*/ 	.short	0x000d
        /*0012*/ 	.short	0x0048
        /*0014*/ 	.byte	0x00, 0xf4, 0x21, 0x00


	//----- nvinfo : EIATTR_KPARAM_INFO
	.align		4
.L_9:
        /*0018*/ 	.byte	0x04, 0x17
        /*001a*/ 	.short	(.L_11 - .L_10)
.L_10:
        /*001c*/ 	.word	0x00000000
        /*0020*/ 	.short	0x000c
        /*0022*/ 	.short	0x0040
        /*0024*/ 	.byte	0x00, 0xf4, 0x21, 0x00


	//----- nvinfo : EIATTR_KPARAM_INFO
	.align		4
.L_11:
        /*0028*/ 	.byte	0x04, 0x17
        /*002a*/ 	.short	(.L_13 - .L_12)
.L_12:
        /*002c*/ 	.word	0x00000000
        /*0030*/ 	.short	0x000b
        /*0032*/ 	.short	0x0038
        /*0034*/ 	.byte	0x00, 0xf0, 0x11, 0x00


	//----- nvinfo : EIATTR_KPARAM_INFO
	.align		4
.L_13:
        /*0038*/ 	.byte	0x04, 0x17
        /*003a*/ 	.short	(.L_15 - .L_14)
.L_14:
        /*003c*/ 	.word	0x00000000
        /*0040*/ 	.short	0x000a
        /*0042*/ 	.short	0x0034
        /*0044*/ 	.byte	0x00, 0xf0, 0x11, 0x00


	//----- nvinfo : EIATTR_KPARAM_INFO
	.align		4
.L_15:
        /*0048*/ 	.byte	0x04, 0x17
        /*004a*/ 	.short	(.L_17 - .L_16)
.L_16:
        /*004c*/ 	.word	0x00000000
        /*0050*/ 	.short	0x0009
        /*0052*/ 	.short	0x0030
        /*0054*/ 	.byte	0x00, 0xf0, 0x11, 0x00


	//----- nvinfo : EIATTR_KPARAM_INFO
	.align		4
.L_17:
        /*0058*/ 	.byte	0x04, 0x17
        /*005a*/ 	.short	(.L_19 - .L_18)
.L_18:
        /*005c*/ 	.word	0x00000000
        /*0060*/ 	.short	0x0008
        /*0062*/ 	.short	0x002c
        /*0064*/ 	.byte	0x00, 0xf0, 0x11, 0x00


	//----- nvinfo : EIATTR_KPARAM_INFO
	.align		4
.L_19:
        /*0068*/ 	.byte	0x04, 0x17
        /*006a*/ 	.short	(.L_21 - .L_20)
.L_20:
        /*006c*/ 	.word	0x00000000
        /*0070*/ 	.short	0x0007
        /*0072*/ 	.short	0x0028
        /*0074*/ 	.byte	0x00, 0xf0, 0x11, 0x00


	//----- nvinfo : EIATTR_KPARAM_INFO
	.align		4
.L_21:
        /*0078*/ 	.byte	0x04, 0x17
        /*007a*/ 	.short	(.L_23 - .L_22)
.L_22:
        /*007c*/ 	.word	0x00000000
        /*0080*/ 	.short	0x0006
        /*0082*/ 	.short	0x0024
        /*0084*/ 	.byte	0x00, 0xf0, 0x11, 0x00


	//----- nvinfo : EIATTR_KPARAM_INFO
	.align		4
.L_23:
        /*0088*/ 	.byte	0x04, 0x17
        /*008a*/ 	.short	(.L_25 - .L_24)
.L_24:
        /*008c*/ 	.word	0x00000000
        /*0090*/ 	.short	0x0005
        /*0092*/ 	.short	0x0020
        /*0094*/ 	.byte	0x00, 0xf0, 0x11, 0x00


	//----- nvinfo : EIATTR_KPARAM_INFO
	.align		4
.L_25:
        /*0098*/ 	.byte	0x04, 0x17
        /*009a*/ 	.short	(.L_27 - .L_26)
.L_26:
        /*009c*/ 	.word	0x00000000
        /*00a0*/ 	.short	0x0004
        /*00a2*/ 	.short	0x001c
        /*00a4*/ 	.byte	0x00, 0xf0, 0x11, 0x00


	//----- nvinfo : EIATTR_KPARAM_INFO
	.align		4
.L_27:
        /*00a8*/ 	.byte	0x04, 0x17
        /*00aa*/ 	.short	(.L_29 - .L_28)
.L_28:
        /*00ac*/ 	.word	0x00000000
        /*00b0*/ 	.short	0x0003
        /*00b2*/ 	.short	0x0018
        /*00b4*/ 	.byte	0x00, 0xf0, 0x11, 0x00


	//----- nvinfo : EIATTR_KPARAM_INFO
	.align		4
.L_29:
        /*00b8*/ 	.byte	0x04, 0x17
        /*00ba*/ 	.short	(.L_31 - .L_30)
.L_30:
        /*00bc*/ 	.word	0x00000000
        /*00c0*/ 	.short	0x0002
        /*00c2*/ 	.short	0x0010
        /*00c4*/ 	.byte	0x00, 0xf4, 0x21, 0x00


	//----- nvinfo : EIATTR_KPARAM_INFO
	.align		4
.L_31:
        /*00c8*/ 	.byte	0x04, 0x17
        /*00ca*/ 	.short	(.L_33 - .L_32)
.L_32:
        /*00cc*/ 	.word	0x00000000
        /*00d0*/ 	.short	0x0001
        /*00d2*/ 	.short	0x0008
        /*00d4*/ 	.byte	0x00, 0xf4, 0x21, 0x00


	//----- nvinfo : EIATTR_KPARAM_INFO
	.align		4
.L_33:
        /*00d8*/ 	.byte	0x04, 0x17
        /*00da*/ 	.short	(.L_35 - .L_34)
.L_34:
        /*00dc*/ 	.word	0x00000000
        /*00e0*/ 	.short	0x0000
        /*00e2*/ 	.short	0x0000
        /*00e4*/ 	.byte	0x00, 0xf4, 0x21, 0x00


	//----- nvinfo : EIATTR_SPARSE_MMA_MASK
	.align		4
.L_35:
        /*00e8*/ 	.byte	0x03, 0x50
        /*00ea*/ 	.short	0x0000


	//----- nvinfo : EIATTR_MAXREG_COUNT
	.align		4
        /*00ec*/ 	.byte	0x03, 0x1b
        /*00ee*/ 	.short	0x00ff


	//----- nvinfo : EIATTR_NUM_BARRIERS
	.align		4
        /*00f0*/ 	.byte	0x02, 0x4c
        /*00f2*/ 	.byte	0x01
	.zero		1


	//----- nvinfo : EIATTR_ANNOTATIONS
	.align		4
        /*00f4*/ 	.byte	0x04, 0x55
        /*00f6*/ 	.short	(.L_37 - .L_36)


	//   ....[0]....
.L_36:
        /*00f8*/ 	.word	0x00000001
        /*00fc*/ 	.byte	0x20, 0x07, 0x00, 0x00, 0x01, 0x00, 0x00, 0x00, 0x10, 0x08, 0x00, 0x00, 0x01, 0x00, 0x00, 0x00
        /*010c*/ 	.byte	0x20, 0x4f, 0x00, 0x00, 0x01, 0x00, 0x00, 0x00, 0x60, 0x4f, 0x00, 0x00, 0x01, 0x00, 0x00, 0x00
        /*011c*/ 	.byte	0x40, 0x51, 0x00, 0x00, 0x01, 0x00, 0x00, 0x00, 0x80, 0x58, 0x00, 0x00, 0x01, 0x00, 0x00, 0x00
        /*012c*/ 	.byte	0x30, 0x7c, 0x00, 0x00, 0x01, 0x00, 0x00, 0x00, 0x20, 0x98, 0x00, 0x00, 0x01, 0x00, 0x00, 0x00
        /*013c*/ 	.byte	0x00, 0x9e, 0x00, 0x00


	//----- nvinfo : EIATTR_MERCURY_ISA_VERSION
	.align		4
.L_37:
        /*0140*/ 	.byte	0x03, 0x5f
        /*0142*/ 	.short	0x0101


	//----- nvinfo : EIATTR_EXIT_INSTR_OFFSETS
	.align		4
        /*0144*/ 	.byte	0x04, 0x1c
        /*0146*/ 	.short	(.L_39 - .L_38)


	//   ....[0]....
.L_38:
        /*0148*/ 	.word	0x0000ad80


	//   ....[1]....
        /*014c*/ 	.word	0x0000ada0


	//----- nvinfo : EIATTR_REQNTID
	.align		4
.L_39:
        /*0150*/ 	.byte	0x04, 0x10
        /*0152*/ 	.short	(.L_41 - .L_40)
.L_40:
        /*0154*/ 	.word	0x00000080
        /*0158*/ 	.word	0x00000001
        /*015c*/ 	.word	0x00000001


	//----- nvinfo : EIATTR_CBANK_PARAM_SIZE
	.align		4
.L_41:
        /*0160*/ 	.byte	0x03, 0x19
        /*0162*/ 	.short	0x0050


	//----- nvinfo : EIATTR_PARAM_CBANK
	.align		4
        /*0164*/ 	.byte	0x04, 0x0a
        /*0166*/ 	.short	(.L_43 - .L_42)
	.align		4
.L_42:
        /*0168*/ 	.word	index@(.nv.constant0.matmul_kernel)
        /*016c*/ 	.short	0x0210
        /*016e*/ 	.short	0x0050


	//----- nvinfo : EIATTR_SW_WAR
	.align		4
.L_43:
        /*0170*/ 	.byte	0x04, 0x36
        /*0172*/ 	.short	(.L_45 - .L_44)
.L_44:
        /*0174*/ 	.word	0x00000008
.L_45:


//--------------------- .nv.callgraph             --------------------------
	.section	.nv.callgraph,"",@"SHT_CUDA_CALLGRAPH"
	.align	4
	.sectionentsize	8
	.align		4
        /*0000*/ 	.word	0x00000000
	.align		4
        /*0004*/ 	.word	0xffffffff
	.align		4
        /*0008*/ 	.word	0x00000000
	.align		4
        /*000c*/ 	.word	0xfffffffe
	.align		4
        /*0010*/ 	.word	0x00000000
	.align		4
        /*0014*/ 	.word	0xfffffffd
	.align		4
        /*0018*/ 	.word	0x00000000
	.align		4
        /*001c*/ 	.word	0xfffffffc


//--------------------- .text.matmul_kernel       --------------------------
	.section	.text.matmul_kernel,"ax",@progbits
	.align	128
        .global         matmul_kernel
        .type           matmul_kernel,@function
        .size           matmul_kernel,(.L_x_4 - matmul_kernel)
        .other          matmul_kernel,@"STO_CUDA_ENTRY STV_DEFAULT"
matmul_kernel:
.text.matmul_kernel:
[----:B------:R-:W0:Y:S08]  /*0000*/  LDC R1, c[0x0][0x28] ;  /* 0x00000a00ff017b82 */ /* 0x000e300000000800 */
[----:B------:R-:W1:Y:S01]  /*0010*/  LDC.64 R54, c[0x0][0x228] ;  /* 0x00008a00ff367b82 */ /* 0x000e620000000a00 */
[----:B------:R-:W2:Y:S01]  /*0020*/  S2R R5, SR_CTAID.X ;  /* 0x0000000000057919 */ /* 0x000ea20000002500 */
[----:B------:R-:W-:Y:S01]  /*0030*/  ULDC UR61, c[0x0][0x230] ;  /* 0x00008c00003d7ab9 */ /* 0x000fe20000000800 */
[----:B0-----:R-:W-:Y:S01]  /*0040*/  VIADD R1, R1, 0xfffffff0 ;  /* 0xfffffff001017836 */ /* 0x001fe20000000000 */
[----:B------:R-:W-:Y:S01]  /*0050*/  UIADD3 UR61, UR61, 0x7f, URZ ;  /* 0x0000007f3d3d7890 */ /* 0x000fe2000fffe03f */
[----:B------:R-:W0:Y:S01]  /*0060*/  S2R R133, SR_TID.X ;  /* 0x0000000000857919 */ /* 0x000e220000002100 */
[----:B------:R-:W-:Y:S01]  /*0070*/  UMOV UR60, 0x400 ;  /* 0x00000400003c7882 */ /* 0x000fe20000000000 */
[----:B------:R-:W-:Y:S01]  /*0080*/  ULDC.64 UR40, c[0x0][0x208] ;  /* 0x0000820000287ab9 */ /* 0x000fe20000000a00 */
[----:B------:R-:W3:Y:S01]  /*0090*/  S2UR UR4, SR_CgaCtaId ;  /* 0x00000000000479c3 */ /* 0x000ee20000008800 */
[----:B------:R-:W-:Y:S01]  /*00a0*/  UISETP.GT.AND UP0, UPT, UR61, 0x7f, UPT ;  /* 0x0000007f3d00788c */ /* 0x000fe2000bf04270 */
[----:B------:R-:W-:Y:S01]  /*00b0*/  ULDC UR59, c[0x0][0x230] ;  /* 0x00008c00003b7ab9 */ /* 0x000fe20000000800 */
[----:B-1----:R-:W-:-:S05]  /*00c0*/  VIADD R0, R55, 0x3f ;  /* 0x0000003f37007836 */ /* 0x002fca0000000000 */
[----:B------:R-:W-:Y:S01]  /*00d0*/  SHF.R.S32.HI R3, RZ, 0x1f, R0 ;  /* 0x0000001fff037819 */ /* 0x000fe20000011400 */
[----:B---3--:R-:W-:-:S03]  /*00e0*/  ULEA UR60, UR4, UR60, 0x18 ;  /* 0x0000003c043c7291 */ /* 0x008fc6000f8ec03f */
[----:B------:R-:W-:Y:S02]  /*00f0*/  LEA.HI R3, R3, R0, RZ, 0x6 ;  /* 0x0000000003037211 */ /* 0x000fe400078f30ff */
[----:B--2---:R-:W-:Y:S02]  /*0100*/  IABS R8, R5 ;  /* 0x0000000500087213 */ /* 0x004fe40000000000 */
[----:B------:R-:W-:Y:S02]  /*0110*/  SHF.R.S32.HI R4, RZ, 0x6, R3 ;  /* 0x00000006ff047819 */ /* 0x000fe40000011403 */
[----:B0-----:R-:W-:Y:S02]  /*0120*/  LEA.HI R126, R133, 0xe, RZ, 0x1a ;  /* 0x0000000e857e7811 */ /* 0x001fe400078fd0ff */
[-C--:B------:R-:W-:Y:S02]  /*0130*/  IABS R7, R4.reuse ;  /* 0x0000000400077213 */ /* 0x080fe40000000000 */
[----:B------:R-:W-:-:S02]  /*0140*/  IABS R10, R4 ;  /* 0x00000004000a7213 */ /* 0x000fc40000000000 */
[----:B------:R-:W0:Y:S01]  /*0150*/  I2F.RP R0, R7 ;  /* 0x0000000700007306 */ /* 0x000e220000209400 */
[C---:B------:R-:W-:Y:S02]  /*0160*/  LEA.HI R127, R133.reuse, 0x1e, RZ, 0x1a ;  /* 0x0000001e857f7811 */ /* 0x040fe400078fd0ff */
[C---:B------:R-:W-:Y:S02]  /*0170*/  LEA.HI R128, R133.reuse, 0x2e, RZ, 0x1a ;  /* 0x0000002e85807811 */ /* 0x040fe400078fd0ff */
[----:B------:R-:W-:-:S03]  /*0180*/  LEA.HI R129, R133, 0x3e, RZ, 0x1a ;  /* 0x0000003e85817811 */ /* 0x000fc600078fd0ff */
[----:B0-----:R-:W0:Y:S02]  /*0190*/  MUFU.RCP R0, R0 ;  /* 0x0000000000007308 */ /* 0x001e240000001000 */
[----:B0-----:R-:W-:Y:S02]  /*01a0*/  VIADD R2, R0, 0xffffffe ;  /* 0x0ffffffe00027836 */ /* 0x001fe40000000000 */
[----:B------:R-:W-:-:S04]  /*01b0*/  IMAD.MOV R0, RZ, RZ, -R10 ;  /* 0x000000ffff007224 */ /* 0x000fc800078e0a0a */
[----:B------:R0:W1:Y:S02]  /*01c0*/  F2I.FTZ.U32.TRUNC.NTZ R3, R2 ;  /* 0x0000000200037305 */ /* 0x000064000021f000 */
[----:B0-----:R-:W-:Y:S02]  /*01d0*/  IMAD.MOV.U32 R2, RZ, RZ, RZ ;  /* 0x000000ffff027224 */ /* 0x001fe400078e00ff */
[----:B-1----:R-:W-:-:S04]  /*01e0*/  IMAD.MOV R6, RZ, RZ, -R3 ;  /* 0x000000ffff067224 */ /* 0x002fc800078e0a03 */
[----:B------:R-:W-:Y:S02]  /*01f0*/  IMAD R9, R6, R7, RZ ;  /* 0x0000000706097224 */ /* 0x000fe400078e02ff */
[----:B------:R-:W-:Y:S02]  /*0200*/  IMAD.MOV.U32 R6, RZ, RZ, R8 ;  /* 0x000000ffff067224 */ /* 0x000fe400078e0008 */
[----:B------:R-:W-:-:S06]  /*0210*/  IMAD.HI.U32 R3, R3, R9, R2 ;  /* 0x0000000903037227 */ /* 0x000fcc00078e0002 */
[----:B------:R-:W-:-:S04]  /*0220*/  IMAD.HI.U32 R3, R3, R6, RZ ;  /* 0x0000000603037227 */ /* 0x000fc800078e00ff */
[----:B------:R-:W-:-:S05]  /*0230*/  IMAD R0, R3, R0, R6 ;  /* 0x0000000003007224 */ /* 0x000fca00078e0206 */
[----:B------:R-:W-:-:S13]  /*0240*/  ISETP.GT.U32.AND P1, PT, R7, R0, PT ;  /* 0x000000000700720c */ /* 0x000fda0003f24070 */
[----:B------:R-:W-:Y:S02]  /*0250*/  @!P1 IMAD.IADD R0, R0, 0x1, -R7 ;  /* 0x0000000100009824 */ /* 0x000fe400078e0a07 */
[----:B------:R-:W-:Y:S01]  /*0260*/  @!P1 VIADD R3, R3, 0x1 ;  /* 0x0000000103039836 */ /* 0x000fe20000000000 */
[----:B------:R-:W-:Y:S02]  /*0270*/  ISETP.NE.AND P1, PT, R4, RZ, PT ;  /* 0x000000ff0400720c */ /* 0x000fe40003f25270 */
[----:B------:R-:W-:Y:S02]  /*0280*/  ISETP.GE.U32.AND P0, PT, R0, R7, PT ;  /* 0x000000070000720c */ /* 0x000fe40003f06070 */
[----:B------:R-:W-:-:S04]  /*0290*/  LOP3.LUT R0, R5, R4, RZ, 0x3c, !PT ;  /* 0x0000000405007212 */ /* 0x000fc800078e3cff */
[----:B------:R-:W-:Y:S01]  /*02a0*/  ISETP.GE.AND P2, PT, R0, RZ, PT ;  /* 0x000000ff0000720c */ /* 0x000fe20003f46270 */
[----:B------:R-:W-:-:S06]  /*02b0*/  VIADD R0, R54, 0x3f ;  /* 0x0000003f36007836 */ /* 0x000fcc0000000000 */
[----:B------:R-:W-:-:S04]  /*02c0*/  @P0 VIADD R3, R3, 0x1 ;  /* 0x0000000103030836 */ /* 0x000fc80000000000 */
[----:B------:R-:W-:Y:S01]  /*02d0*/  IMAD.MOV.U32 R8, RZ, RZ, R3 ;  /* 0x000000ffff087224 */ /* 0x000fe200078e0003 */
[----:B------:R-:W-:-:S03]  /*02e0*/  SHF.R.S32.HI R3, RZ, 0x1f, R0 ;  /* 0x0000001fff037819 */ /* 0x000fc60000011400 */
[----:B------:R-:W-:Y:S01]  /*02f0*/  @!P2 IMAD.MOV R8, RZ, RZ, -R8 ;  /* 0x000000ffff08a224 */ /* 0x000fe200078e0a08 */
[----:B------:R-:W-:Y:S02]  /*0300*/  LEA.HI R3, R3, R0, RZ, 0x6 ;  /* 0x0000000003037211 */ /* 0x000fe400078f30ff */
[----:B------:R-:W-:-:S04]  /*0310*/  @!P1 LOP3.LUT R8, RZ, R4, RZ, 0x33, !PT ;  /* 0x00000004ff089212 */ /* 0x000fc800078e33ff */
[----:B------:R-:W-:Y:S01]  /*0320*/  LEA.HI.SX32 R3, R3, -R8, 0x1a ;  /* 0x8000000803037211 */ /* 0x000fe200078fd2ff */
[----:B------:R-:W-:-:S03]  /*0330*/  IMAD.MOV R6, RZ, RZ, -R8 ;  /* 0x000000ffff067224 */ /* 0x000fc600078e0a08 */
[----:B------:R-:W-:Y:S01]  /*0340*/  VIMNMX R9, R3, 0x1, PT ;  /* 0x0000000103097848 */ /* 0x000fe20003fe0100 */
[----:B------:R-:W-:-:S03]  /*0350*/  IMAD R6, R4, R6, R5 ;  /* 0x0000000604067224 */ /* 0x000fc600078e0205 */
[-C--:B------:R-:W-:Y:S02]  /*0360*/  IABS R7, R9.reuse ;  /* 0x0000000900077213 */ /* 0x080fe40000000000 */
[----:B------:R-:W-:Y:S02]  /*0370*/  IABS R11, R9 ;  /* 0x00000009000b7213 */ /* 0x000fe40000000000 */
[----:B------:R-:W0:Y:S08]  /*0380*/  I2F.RP R0, R7 ;  /* 0x0000000700007306 */ /* 0x000e300000209400 */
[----:B0-----:R-:W0:Y:S02]  /*0390*/  MUFU.RCP R0, R0 ;  /* 0x0000000000007308 */ /* 0x001e240000001000 */
[----:B0-----:R-:W-:-:S02]  /*03a0*/  VIADD R2, R0, 0xffffffe ;  /* 0x0ffffffe00027836 */ /* 0x001fc40000000000 */
[----:B------:R-:W-:-:S04]  /*03b0*/  IMAD.MOV R0, RZ, RZ, -R11 ;  /* 0x000000ffff007224 */ /* 0x000fc800078e0a0b */
[----:B------:R0:W1:Y:S02]  /*03c0*/  F2I.FTZ.U32.TRUNC.NTZ R3, R2 ;  /* 0x0000000200037305 */ /* 0x000064000021f000 */
[----:B0-----:R-:W-:Y:S02]  /*03d0*/  IMAD.MOV.U32 R2, RZ, RZ, RZ ;  /* 0x000000ffff027224 */ /* 0x001fe400078e00ff */
[----:B-1----:R-:W-:-:S04]  /*03e0*/  IMAD.MOV R10, RZ, RZ, -R3 ;  /* 0x000000ffff0a7224 */ /* 0x002fc800078e0a03 */
[----:B------:R-:W-:Y:S01]  /*03f0*/  IMAD.MOV.U32 R4, RZ, RZ, R10 ;  /* 0x000000ffff047224 */ /* 0x000fe200078e000a */
[----:B------:R-:W-:-:S03]  /*0400*/  IABS R10, R6 ;  /* 0x00000006000a7213 */ /* 0x000fc60000000000 */
[----:B------:R-:W-:Y:S02]  /*0410*/  IMAD R5, R4, R7, RZ ;  /* 0x0000000704057224 */ /* 0x000fe400078e02ff */
[----:B------:R-:W-:Y:S02]  /*0420*/  IMAD.MOV.U32 R4, RZ, RZ, R10 ;  /* 0x000000ffff047224 */ /* 0x000fe400078e000a */
[----:B------:R-:W-:Y:S01]  /*0430*/  IMAD.HI.U32 R3, R3, R5, R2 ;  /* 0x0000000503037227 */ /* 0x000fe200078e0002 */
[----:B------:R-:W-:-:S04]  /*0440*/  SHF.R.U32.HI R2, RZ, 0x6, R133 ;  /* 0x00000006ff027819 */ /* 0x000fc80000011685 */
[----:B------:R-:W-:Y:S01]  /*0450*/  SGXT.U32 R2, R2, 0x1 ;  /* 0x000000010202781a */ /* 0x000fe20000000000 */
[----:B------:R-:W-:-:S03]  /*0460*/  IMAD.HI.U32 R3, R3, R4, RZ ;  /* 0x0000000403037227 */ /* 0x000fc600078e00ff */
[C---:B------:R-:W-:Y:S01]  /*0470*/  LOP3.LUT R130, R2.reuse, 0x2, RZ, 0xfc, !PT ;  /* 0x0000000202827812 */ /* 0x040fe200078efcff */
[----:B------:R-:W-:Y:S01]  /*0480*/  IMAD R0, R3, R0, R4 ;  /* 0x0000000003007224 */ /* 0x000fe200078e0204 */
[----:B------:R-:W-:Y:S02]  /*0490*/  LOP3.LUT R4, R133, 0x3f, RZ, 0xc0, !PT ;  /* 0x0000003f85047812 */ /* 0x000fe400078ec0ff */
[C---:B------:R-:W-:Y:S02]  /*04a0*/  LOP3.LUT R131, R2.reuse, 0x4, RZ, 0xfc, !PT ;  /* 0x0000000402837812 */ /* 0x040fe400078efcff */
[----:B------:R-:W-:Y:S02]  /*04b0*/  ISETP.GT.U32.AND P1, PT, R7, R0, PT ;  /* 0x000000000700720c */ /* 0x000fe40003f24070 */
[C---:B------:R-:W-:Y:S02]  /*04c0*/  LOP3.LUT R132, R2.reuse, 0x6, RZ, 0xfc, !PT ;  /* 0x0000000602847812 */ /* 0x040fe400078efcff */
[----:B------:R-:W-:-:S02]  /*04d0*/  LOP3.LUT R108, R2, 0x8, RZ, 0xfc, !PT ;  /* 0x00000008026c7812 */ /* 0x000fc400078efcff */
[C---:B------:R-:W-:Y:S02]  /*04e0*/  LOP3.LUT R110, R2.reuse, 0xa, RZ, 0xfc, !PT ;  /* 0x0000000a026e7812 */ /* 0x040fe400078efcff */
[C---:B------:R-:W-:Y:S02]  /*04f0*/  LOP3.LUT R112, R2.reuse, 0xc, RZ, 0xfc, !PT ;  /* 0x0000000c02707812 */ /* 0x040fe400078efcff */
[C---:B------:R-:W-:Y:S02]  /*0500*/  LOP3.LUT R114, R2.reuse, 0x10, RZ, 0xfc, !PT ;  /* 0x0000001002727812 */ /* 0x040fe400078efcff */
[----:B------:R-:W-:Y:S01]  /*0510*/  LOP3.LUT R116, R2, 0x12, RZ, 0xfc, !PT ;  /* 0x0000001202747812 */ /* 0x000fe200078efcff */
[----:B------:R-:W-:Y:S01]  /*0520*/  @!P1 IMAD.IADD R0, R0, 0x1, -R7 ;  /* 0x0000000100009824 */ /* 0x000fe200078e0a07 */
[----:B------:R-:W-:Y:S01]  /*0530*/  LOP3.LUT R118, R2, 0x14, RZ, 0xfc, !PT ;  /* 0x0000001402767812 */ /* 0x000fe200078efcff */
[----:B------:R-:W-:Y:S01]  /*0540*/  @!P1 VIADD R3, R3, 0x1 ;  /* 0x0000000103039836 */ /* 0x000fe20000000000 */
[----:B------:R-:W-:-:S02]  /*0550*/  ISETP.NE.AND P1, PT, R9, RZ, PT ;  /* 0x000000ff0900720c */ /* 0x000fc40003f25270 */
[----:B------:R-:W-:Y:S02]  /*0560*/  ISETP.GE.U32.AND P0, PT, R0, R7, PT ;  /* 0x000000070000720c */ /* 0x000fe40003f06070 */
[----:B------:R-:W-:Y:S02]  /*0570*/  LOP3.LUT R0, R6, R9, RZ, 0x3c, !PT ;  /* 0x0000000906007212 */ /* 0x000fe400078e3cff */
[----:B------:R-:W-:Y:S02]  /*0580*/  LOP3.LUT R120, R2, 0x16, RZ, 0xfc, !PT ;  /* 0x0000001602787812 */ /* 0x000fe400078efcff */
[----:B------:R-:W-:Y:S02]  /*0590*/  ISETP.GE.AND P2, PT, R0, RZ, PT ;  /* 0x000000ff0000720c */ /* 0x000fe40003f46270 */
[C---:B------:R-:W-:Y:S02]  /*05a0*/  LOP3.LUT R122, R2.reuse, 0x18, RZ, 0xfc, !PT ;  /* 0x00000018027a7812 */ /* 0x040fe400078efcff */
[----:B------:R-:W-:-:S02]  /*05b0*/  LOP3.LUT R124, R2, 0x1a, RZ, 0xfc, !PT ;  /* 0x0000001a027c7812 */ /* 0x000fc400078efcff */
[C---:B------:R-:W-:Y:S01]  /*05c0*/  LOP3.LUT R252, R2.reuse, 0x1c, RZ, 0xfc, !PT ;  /* 0x0000001c02fc7812 */ /* 0x040fe200078efcff */
[----:B------:R-:W-:Y:S01]  /*05d0*/  @P0 VIADD R3, R3, 0x1 ;  /* 0x0000000103030836 */ /* 0x000fe20000000000 */
[----:B------:R-:W-:Y:S02]  /*05e0*/  PLOP3.LUT P0, PT, PT, PT, UP0, 0x80, 0x0 ;  /* 0x000000000000781c */ /* 0x000fe40003f0f008 */
[C---:B------:R-:W-:Y:S02]  /*05f0*/  LOP3.LUT R251, R2.reuse, 0x20, RZ, 0xfc, !PT ;  /* 0x0000002002fb7812 */ /* 0x040fe400078efcff */
[C---:B------:R-:W-:Y:S01]  /*0600*/  LOP3.LUT R250, R2.reuse, 0x22, RZ, 0xfc, !PT ;  /* 0x0000002202fa7812 */ /* 0x040fe200078efcff */
[----:B------:R-:W-:Y:S01]  /*0610*/  @!P2 IMAD.MOV R3, RZ, RZ, -R3 ;  /* 0x000000ffff03a224 */ /* 0x000fe200078e0a03 */
[----:B------:R-:W-:Y:S02]  /*0620*/  @!P1 LOP3.LUT R3, RZ, R9, RZ, 0x33, !PT ;  /* 0x00000009ff039212 */ /* 0x000fe400078e33ff */
[----:B------:R-:W-:-:S02]  /*0630*/  LOP3.LUT R249, R2, 0x24, RZ, 0xfc, !PT ;  /* 0x0000002402f97812 */ /* 0x000fc400078efcff */
[C---:B------:R-:W-:Y:S01]  /*0640*/  LOP3.LUT R248, R2.reuse, 0x26, RZ, 0xfc, !PT ;  /* 0x0000002602f87812 */ /* 0x040fe200078efcff */
[----:B------:R-:W-:Y:S01]  /*0650*/  IMAD.MOV R0, RZ, RZ, -R3 ;  /* 0x000000ffff007224 */ /* 0x000fe200078e0a03 */
[C---:B------:R-:W-:Y:S01]  /*0660*/  LOP3.LUT R247, R2.reuse, 0x28, RZ, 0xfc, !PT ;  /* 0x0000002802f77812 */ /* 0x040fe200078efcff */
[----:B------:R-:W-:Y:S01]  /*0670*/  IMAD.SHL.U32 R3, R3, 0x40, RZ ;  /* 0x0000004003037824 */ /* 0x000fe200078e00ff */
[C---:B------:R-:W-:Y:S01]  /*0680*/  LOP3.LUT R246, R2.reuse, 0x2a, RZ, 0xfc, !PT ;  /* 0x0000002a02f67812 */ /* 0x040fe200078efcff */
[----:B------:R-:W-:Y:S01]  /*0690*/  IMAD R0, R9, R0, R6 ;  /* 0x0000000009007224 */ /* 0x000fe200078e0206 */
[C---:B------:R-:W-:Y:S02]  /*06a0*/  LOP3.LUT R245, R2.reuse, 0x2c, RZ, 0xfc, !PT ;  /* 0x0000002c02f57812 */ /* 0x040fe400078efcff */
[----:B------:R-:W-:Y:S01]  /*06b0*/  LOP3.LUT R244, R2, 0x30, RZ, 0xfc, !PT ;  /* 0x0000003002f47812 */ /* 0x000fe200078efcff */
[----:B------:R-:W-:Y:S01]  /*06c0*/  IMAD.IADD R5, R8, 0x1, R0 ;  /* 0x0000000108057824 */ /* 0x000fe200078e0200 */
[----:B------:R-:W-:-:S02]  /*06d0*/  LOP3.LUT R0, R133, 0x7f, RZ, 0xc0, !PT ;  /* 0x0000007f85007812 */ /* 0x000fc400078ec0ff */
[C---:B------:R-:W-:Y:S01]  /*06e0*/  LOP3.LUT R243, R2.reuse, 0x32, RZ, 0xfc, !PT ;  /* 0x0000003202f37812 */ /* 0x040fe200078efcff */
[----:B------:R-:W-:Y:S01]  /*06f0*/  IMAD R98, R5, 0x40, R4 ;  /* 0x0000004005627824 */ /* 0x000fe200078e0204 */
[C---:B------:R-:W-:Y:S02]  /*0700*/  LOP3.LUT R242, R2.reuse, 0x34, RZ, 0xfc, !PT ;  /* 0x0000003402f27812 */ /* 0x040fe400078efcff */
[C---:B------:R-:W-:Y:S02]  /*0710*/  LOP3.LUT R241, R2.reuse, 0x36, RZ, 0xfc, !PT ;  /* 0x0000003602f17812 */ /* 0x040fe400078efcff */
[----:B------:R0:W-:Y:S01]  /*0720*/  STL [R1+0x4], R98 ;  /* 0x0000046201007387 */ /* 0x0001e20000100800 */
[C---:B------:R-:W-:Y:S02]  /*0730*/  LOP3.LUT R240, R2.reuse, 0x38, RZ, 0xfc, !PT ;  /* 0x0000003802f07812 */ /* 0x040fe400078efcff */
[C---:B------:R-:W-:Y:S02]  /*0740*/  LOP3.LUT R239, R2.reuse, 0x3a, RZ, 0xfc, !PT ;  /* 0x0000003a02ef7812 */ /* 0x040fe400078efcff */
[----:B------:R-:W-:Y:S01]  /*0750*/  LOP3.LUT R238, R2, 0x3c, RZ, 0xfc, !PT ;  /* 0x0000003c02ee7812 */ /* 0x000fe200078efcff */
[----:B------:R-:W-:Y:S06]  /*0760*/  @P0 BRA `(.L_x_0) ;  /* 0x0000000000500947 */ /* 0x000fec0003800000 */
[----:B------:R-:W-:Y:S01]  /*0770*/  IMAD.SHL.U32 R4, R133, 0x10, RZ ;  /* 0x0000001085047824 */ /* 0x000fe200078e00ff */
[----:B------:R-:W-:Y:S02]  /*0780*/  CS2R R24, SRZ ;  /* 0x0000000000187805 */ /* 0x000fe4000001ff00 */
[----:B------:R-:W-:Y:S02]  /*0790*/  CS2R R26, SRZ ;  /* 0x00000000001a7805 */ /* 0x000fe4000001ff00 */
[----:B------:R-:W-:Y:S02]  /*07a0*/  CS2R R28, SRZ ;  /* 0x00000000001c7805 */ /* 0x000fe4000001ff00 */
[----:B------:R-:W-:Y:S02]  /*07b0*/  CS2R R30, SRZ ;  /* 0x00000000001e7805 */ /* 0x000fe4000001ff00 */
[----:B------:R-:W-:Y:S02]  /*07c0*/  LOP3.LUT R4, R4, 0x70, RZ, 0xc0, !PT ;  /* 0x0000007004047812 */ /* 0x000fe400078ec0ff */
[----:B------:R-:W-:-:S02]  /*07d0*/  CS2R R32, SRZ ;  /* 0x0000000000207805 */ /* 0x000fc4000001ff00 */
[----:B------:R-:W-:Y:S02]  /*07e0*/  CS2R R34, SRZ ;  /* 0x0000000000227805 */ /* 0x000fe4000001ff00 */
[----:B------:R-:W-:Y:S02]  /*07f0*/  CS2R R36, SRZ ;  /* 0x0000000000247805 */ /* 0x000fe4000001ff00 */
[----:B------:R-:W-:Y:S01]  /*0800*/  CS2R R38, SRZ ;  /* 0x0000000000267805 */ /* 0x000fe2000001ff00 */
[----:B------:R1:W-:Y:S01]  /*0810*/  STL [R1+0x8], R4 ;  /* 0x0000080401007387 */ /* 0x0003e20000100800 */
[----:B------:R-:W-:Y:S02]  /*0820*/  CS2R R40, SRZ ;  /* 0x0000000000287805 */ /* 0x000fe4000001ff00 */
[----:B------:R-:W-:Y:S02]  /*0830*/  CS2R R42, SRZ ;  /* 0x00000000002a7805 */ /* 0x000fe4000001ff00 */
[----:B------:R-:W-:-:S02]  /*0840*/  CS2R R44, SRZ ;  /* 0x00000000002c7805 */ /* 0x000fc4000001ff00 */
[----:B------:R-:W-:Y:S02]  /*0850*/  CS2R R46, SRZ ;  /* 0x00000000002e7805 */ /* 0x000fe4000001ff00 */
[----:B------:R-:W-:Y:S02]  /*0860*/  CS2R R48, SRZ ;  /* 0x0000000000307805 */ /* 0x000fe4000001ff00 */
[----:B------:R-:W-:Y:S02]  /*0870*/  CS2R R50, SRZ ;  /* 0x0000000000327805 */ /* 0x000fe4000001ff00 */
[----:B------:R-:W-:Y:S02]  /*0880*/  CS2R R52, SRZ ;  /* 0x0000000000347805 */ /* 0x000fe4000001ff00 */
[----:B------:R-:W-:Y:S01]  /*0890*/  CS2R R54, SRZ ;  /* 0x0000000000367805 */ /* 0x000fe2000001ff00 */
[----:B-1----:R-:W-:Y:S06]  /*08a0*/  BRA `(.L_x_1) ;  /* 0x0000008c00dc7947 */ /* 0x002fec0003800000 */
.L_x_0:
[----:B------:R-:W-:Y:S01]  /*08b0*/  IABS R5, R55 ;  /* 0x0000003700057213 */ /* 0x000fe20000000000 */
[C---:B------:R-:W-:Y:S01]  /*08c0*/  VIADD R6, R3.reuse, 0x3f ;  /* 0x0000003f03067836 */ /* 0x040fe20000000000 */
[----:B------:R-:W-:Y:S01]  /*08d0*/  IABS R71, R54 ;  /* 0x0000003600477213 */ /* 0x000fe20000000000 */
[----:B------:R-:W-:Y:S01]  /*08e0*/  IMAD.MOV.U32 R12, RZ, RZ, RZ ;  /* 0x000000ffff0c7224 */ /* 0x000fe200078e00ff */
[----:B------:R-:W1:Y:S01]  /*08f0*/  I2F.RP R7, R5 ;  /* 0x0000000500077306 */ /* 0x000e620000209400 */
[C---:B------:R-:W-:Y:S01]  /*0900*/  VIADD R20, R3.reuse, 0x3c ;  /* 0x0000003c03147836 */ /* 0x040fe20000000000 */
[----:B------:R-:W-:Y:S01]  /*0910*/  IABS R10, R6 ;  /* 0x00000006000a7213 */ /* 0x000fe20000000000 */
[C---:B------:R-:W-:Y:S01]  /*0920*/  VIADD R22, R3.reuse, 0x3a ;  /* 0x0000003a03167836 */ /* 0x040fe20000000000 */
[----:B------:R-:W-:Y:S01]  /*0930*/  ISETP.GE.AND P2, PT, R6, RZ, PT ;  /* 0x000000ff0600720c */ /* 0x000fe20003f46270 */
[C---:B------:R-:W-:Y:S01]  /*0940*/  VIADD R21, R3.reuse, 0x3b ;  /* 0x0000003b03157836 */ /* 0x040fe20000000000 */
[----:B------:R-:W-:Y:S01]  /*0950*/  IABS R16, R20 ;  /* 0x0000001400107213 */ /* 0x000fe20000000000 */
        /* <DEDUP_REMOVED lines=8> */
[----:B-1----:R-:W1:Y:S01]  /*09e0*/  MUFU.RCP R7, R7 ;  /* 0x0000000700077308 */ /* 0x002e620000001000 */
[C---:B------:R-:W-:Y:S01]  /*09f0*/  VIADD R28, R3.reuse, 0x30 ;  /* 0x00000030031c7836 */ /* 0x040fe20000000000 */
[----:B------:R-:W-:Y:S01]  /*0a00*/  ULDC UR4, c[0x0][0x240] ;  /* 0x0000900000047ab9 */ /* 0x000fe20000000800 */
[C---:B------:R-:W-:Y:S01]  /*0a10*/  VIADD R30, R3.reuse, 0x2e ;  /* 0x0000002e031e7836 */ /* 0x040fe20000000000 */
[----:B------:R-:W-:Y:S01]  /*0a20*/  IABS R26, R29 ;  /* 0x0000001d001a7213 */ /* 0x000fe20000000000 */
[C---:B------:R-:W-:Y:S01]  /*0a30*/  VIADD R34, R3.reuse, 0x2a ;  /* 0x0000002a03227836 */ /* 0x040fe20000000000 */
[----:B------:R-:W-:Y:S01]  /*0a40*/  ULDC UR29, c[0x0][0x238] ;  /* 0x00008e00001d7ab9 */ /* 0x000fe20000000800 */
[C---:B------:R-:W-:Y:S01]  /*0a50*/  VIADD R35, R3.reuse, 0x29 ;  /* 0x0000002903237836 */ /* 0x040fe20000000000 */
[----:B------:R-:W-:Y:S01]  /*0a60*/  IABS R27, R30 ;  /* 0x0000001e001b7213 */ /* 0x000fe20000000000 */
[C---:B------:R-:W-:Y:S01]  /*0a70*/  VIADD R32, R3.reuse, 0x2b ;  /* 0x0000002b03207836 */ /* 0x040fe20000000000 */
[----:B------:R-:W-:Y:S01]  /*0a80*/  IABS R31, R34 ;  /* 0x00000022001f7213 */ /* 0x000fe20000000000 */
[C---:B------:R-:W-:Y:S01]  /*0a90*/  VIADD R38, R3.reuse, 0x27 ;  /* 0x0000002703267836 */ /* 0x040fe20000000000 */
[----:B------:R-:W-:Y:S01]  /*0aa0*/  IABS R33, R35 ;  /* 0x0000002300217213 */ /* 0x000fe20000000000 */
[C---:B------:R-:W-:Y:S01]  /*0ab0*/  VIADD R39, R3.reuse, 0x26 ;  /* 0x0000002603277836 */ /* 0x040fe20000000000 */
[----:B------:R-:W-:Y:S01]  /*0ac0*/  USHF.L.U32 UR23, UR29, 0x7, URZ ;  /* 0x000000071d177899 */ /* 0x000fe2000800063f */
[----:B------:R-:W-:Y:S01]  /*0ad0*/  VIADD R40, R3, 0x25 ;  /* 0x0000002503287836 */ /* 0x000fe20000000000 */
[C---:B------:R-:W-:Y:S01]  /*0ae0*/  LOP3.LUT R210, R2.reuse, 0x7a, RZ, 0xfc, !PT ;  /* 0x0000007a02d27812 */ /* 0x040fe200078efcff */
[----:B-1----:R-:W-:Y:S01]  /*0af0*/  VIADD R13, R7, 0xffffffe ;  /* 0x0ffffffe070d7836 */ /* 0x002fe20000000000 */
[C---:B------:R-:W-:Y:S01]  /*0b00*/  LOP3.LUT R213, R2.reuse, 0x74, RZ, 0xfc, !PT ;  /* 0x0000007402d57812 */ /* 0x040fe200078efcff */
[C---:B------:R-:W-:Y:S01]  /*0b10*/  VIADD R41, R3.reuse, 0x24 ;  /* 0x0000002403297836 */ /* 0x040fe20000000000 */
[----:B------:R-:W-:Y:S01]  /*0b20*/  IABS R36, R40 ;  /* 0x0000002800247213 */ /* 0x000fe20000000000 */
[C---:B------:R-:W-:Y:S01]  /*0b30*/  VIADD R48, R3.reuse, 0x1d ;  /* 0x0000001d03307836 */ /* 0x040fe20000000000 */
[C---:B------:R-:W-:Y:S01]  /*0b40*/  LOP3.LUT R216, R2.reuse, 0x6c, RZ, 0xfc, !PT ;  /* 0x0000006c02d87812 */ /* 0x040fe200078efcff */
[----:B------:R-:W1:Y:S01]  /*0b50*/  F2I.FTZ.U32.TRUNC.NTZ R13, R13 ;  /* 0x0000000d000d7305 */ /* 0x000e62000021f000 */
[----:B------:R-:W-:Y:S01]  /*0b60*/  IABS R37, R41 ;  /* 0x0000002900257213 */ /* 0x000fe20000000000 */
[C---:B------:R-:W-:Y:S01]  /*0b70*/  VIADD R44, R3.reuse, 0x1e ;  /* 0x0000001e032c7836 */ /* 0x040fe20000000000 */
[----:B------:R-:W-:Y:S01]  /*0b80*/  IABS R45, R48 ;  /* 0x00000030002d7213 */ /* 0x000fe20000000000 */
[C---:B------:R-:W-:Y:S01]  /*0b90*/  VIADD R49, R3.reuse, 0x1c ;  /* 0x0000001c03317836 */ /* 0x040fe20000000000 */
[C---:B------:R-:W-:Y:S01]  /*0ba0*/  LOP3.LUT R219, R2.reuse, 0x66, RZ, 0xfc, !PT ;  /* 0x0000006602db7812 */ /* 0x040fe200078efcff */
[C---:B------:R-:W-:Y:S01]  /*0bb0*/  VIADD R50, R3.reuse, 0x1a ;  /* 0x0000001a03327836 */ /* 0x040fe20000000000 */
[----:B------:R-:W-:Y:S01]  /*0bc0*/  IABS R43, R44 ;  /* 0x0000002c002b7213 */ /* 0x000fe20000000000 */
[C---:B------:R-:W-:Y:S01]  /*0bd0*/  VIADD R53, R3.reuse, 0x18 ;  /* 0x0000001803357836 */ /* 0x040fe20000000000 */
[----:B------:R-:W-:Y:S01]  /*0be0*/  LOP3.LUT R222, R2, 0x60, RZ, 0xfc, !PT ;  /* 0x0000006002de7812 */ /* 0x000fe200078efcff */
[C---:B------:R-:W-:Y:S01]  /*0bf0*/  VIADD R56, R3.reuse, 0x17 ;  /* 0x0000001703387836 */ /* 0x040fe20000000000 */
[----:B------:R-:W-:Y:S01]  /*0c00*/  IABS R46, R50 ;  /* 0x00000032002e7213 */ /* 0x000fe20000000000 */
[C---:B------:R-:W-:Y:S01]  /*0c10*/  VIADD R58, R3.reuse, 0x15 ;  /* 0x00000015033a7836 */ /* 0x040fe20000000000 */
[----:B------:R-:W-:Y:S01]  /*0c20*/  UIADD3 UR18, UR60, 0x2000, URZ ;  /* 0x000020003c127890 */ /* 0x000fe2000fffe03f */
[C---:B------:R-:W-:Y:S01]  /*0c30*/  VIADD R57, R3.reuse, 0x16 ;  /* 0x0000001603397836 */ /* 0x040fe20000000000 */
[----:B------:R-:W-:Y:S01]  /*0c40*/  ULDC UR20, c[0x0][0x238] ;  /* 0x00008e0000147ab9 */ /* 0x000fe20000000800 */
[--C-:B-1----:R-:W-:Y:S01]  /*0c50*/  IMAD.MOV R8, RZ, RZ, -R13.reuse ;  /* 0x000000ffff087224 */ /* 0x102fe200078e0a0d */
[----:B------:R-:W-:Y:S01]  /*0c60*/  IABS R52, R58 ;  /* 0x0000003a00347213 */ /* 0x000fe20000000000 */
[C---:B------:R-:W-:Y:S01]  /*0c70*/  VIADD R59, R3.reuse, 0x14 ;  /* 0x00000014033b7836 */ /* 0x040fe20000000000 */
[----:B------:R-:W-:Y:S01]  /*0c80*/  IABS R51, R57 ;  /* 0x0000003900337213 */ /* 0x000fe20000000000 */
[----:B------:R-:W-:Y:S01]  /*0c90*/  IMAD R9, R8, R5, RZ ;  /* 0x0000000508097224 */ /* 0x000fe200078e02ff */
[C---:B------:R-:W-:Y:S01]  /*0ca0*/  LOP3.LUT R225, R2.reuse, 0x58, RZ, 0xfc, !PT ;  /* 0x0000005802e17812 */ /* 0x040fe200078efcff */
[----:B------:R-:W-:Y:S01]  /*0cb0*/  VIADD R8, R3, 0x3e ;  /* 0x0000003e03087836 */ /* 0x000fe20000000000 */
[----:B------:R-:W-:Y:S01]  /*0cc0*/  ULDC UR22, c[0x0][0x238] ;  /* 0x00008e0000167ab9 */ /* 0x000fe20000000800 */
[----:B------:R-:W-:Y:S01]  /*0cd0*/  IMAD.HI.U32 R12, R13, R9, R12 ;  /* 0x000000090d0c7227 */ /* 0x000fe200078e000c */
[----:B------:R-:W-:Y:S01]  /*0ce0*/  LOP3.LUT R211, R2, 0x78, RZ, 0xfc, !PT ;  /* 0x0000007802d37812 */ /* 0x000fe200078efcff */
[----:B------:R-:W-:Y:S01]  /*0cf0*/  USHF.R.U32.HI UR18, URZ, 0x4, UR18 ;  /* 0x000000043f127899 */ /* 0x000fe20008011612 */
[----:B------:R-:W-:Y:S01]  /*0d00*/  IABS R13, R8 ;  /* 0x00000008000d7213 */ /* 0x000fe20000000000 */
[----:B------:R-:W-:Y:S01]  /*0d10*/  VIADD R9, R3, 0x3d ;  /* 0x0000003d03097836 */ /* 0x000fe20000000000 */
[----:B------:R-:W-:Y:S01]  /*0d20*/  ISETP.GE.AND P3, PT, R8, RZ, PT ;  /* 0x000000ff0800720c */ /* 0x000fe20003f66270 */
[----:B------:R-:W-:Y:S01]  /*0d30*/  IMAD.HI.U32 R7, R12, R10, RZ ;  /* 0x0000000a0c077227 */ /* 0x000fe200078e00ff */
[C---:B------:R-:W-:Y:S01]  /*0d40*/  LOP3.LUT R214, R2.reuse, 0x72, RZ, 0xfc, !PT ;  /* 0x0000007202d67812 */ /* 0x040fe200078efcff */
[----:B------:R-:W-:Y:S01]  /*0d50*/  USHF.R.U32.HI UR28, URZ, 0x4, UR60 ;  /* 0x000000043f1c7899 */ /* 0x000fe2000801163c */
[----:B------:R-:W-:Y:S01]  /*0d60*/  IABS R14, R9 ;  /* 0x00000009000e7213 */ /* 0x000fe20000000000 */
[----:B------:R-:W-:Y:S01]  /*0d70*/  IMAD.MOV R7, RZ, RZ, -R7 ;  /* 0x000000ffff077224 */ /* 0x000fe200078e0a07 */
[----:B------:R-:W-:Y:S01]  /*0d80*/  LOP3.LUT R217, R2, 0x6a, RZ, 0xfc, !PT ;  /* 0x0000006a02d97812 */ /* 0x000fe200078efcff */
[----:B------:R-:W-:Y:S01]  /*0d90*/  IMAD.HI.U32 R6, R12, R13, RZ ;  /* 0x0000000d0c067227 */ /* 0x000fe200078e00ff */
[C---:B------:R-:W-:Y:S01]  /*0da0*/  LOP3.LUT R220, R2.reuse, 0x64, RZ, 0xfc, !PT ;  /* 0x0000006402dc7812 */ /* 0x040fe200078efcff */
[----:B------:R-:W-:Y:S01]  /*0db0*/  USGXT.U32 UR30, UR18, 0xe ;  /* 0x0000000e121e789a */ /* 0x000fe20008000000 */
[C---:B------:R-:W-:Y:S01]  /*0dc0*/  LOP3.LUT R223, R2.reuse, 0x5c, RZ, 0xfc, !PT ;  /* 0x0000005c02df7812 */ /* 0x040fe200078efcff */
[C---:B------:R-:W-:Y:S01]  /*0dd0*/  IMAD R10, R5.reuse, R7, R10 ;  /* 0x00000007050a7224 */ /* 0x040fe200078e020a */
[----:B------:R-:W-:Y:S01]  /*0de0*/  LOP3.LUT R228, R2, 0x52, RZ, 0xfc, !PT ;  /* 0x0000005202e47812 */ /* 0x000fe200078efcff */
[----:B------:R-:W-:Y:S01]  /*0df0*/  IMAD.HI.U32 R7, R12, R14, RZ ;  /* 0x0000000e0c077227 */ /* 0x000fe200078e00ff */
[C---:B------:R-:W-:Y:S01]  /*0e00*/  LOP3.LUT R226, R2.reuse, 0x56, RZ, 0xfc, !PT ;  /* 0x0000005602e27812 */ /* 0x040fe200078efcff */
[----:B------:R-:W-:Y:S01]  /*0e10*/  ULDC.64 UR16, c[0x0][0x210] ;  /* 0x0000840000107ab9 */ /* 0x000fe20000000a00 */
[C---:B------:R-:W-:Y:S01]  /*0e20*/  ISETP.GT.U32.AND P0, PT, R5.reuse, R10, PT ;  /* 0x0000000a0500720c */ /* 0x040fe20003f04070 */
[----:B------:R-:W-:Y:S01]  /*0e30*/  IMAD.MOV R6, RZ, RZ, -R6 ;  /* 0x000000ffff067224 */ /* 0x000fe200078e0a06 */
[C---:B------:R-:W-:Y:S01]  /*0e40*/  LOP3.LUT R231, R2.reuse, 0x4a, RZ, 0xfc, !PT ;  /* 0x0000004a02e77812 */ /* 0x040fe200078efcff */
[----:B------:R-:W-:Y:S01]  /*0e50*/  IMAD.MOV R15, RZ, RZ, -R7 ;  /* 0x000000ffff0f7224 */ /* 0x000fe200078e0a07 */
[C---:B------:R-:W-:Y:S01]  /*0e60*/  LOP3.LUT R229, R2.reuse, 0x50, RZ, 0xfc, !PT ;  /* 0x0000005002e57812 */ /* 0x040fe200078efcff */
[C---:B------:R-:W-:Y:S01]  /*0e70*/  IMAD R7, R5.reuse, R6, R13 ;  /* 0x0000000605077224 */ /* 0x040fe200078e020d */
[----:B------:R-:W-:Y:S01]  /*0e80*/  LOP3.LUT R234, R2, 0x44, RZ, 0xfc, !PT ;  /* 0x0000004402ea7812 */ /* 0x000fe200078efcff */
[----:B------:R-:W-:Y:S01]  /*0e90*/  IMAD.HI.U32 R11, R12, R16, RZ ;  /* 0x000000100c0b7227 */ /* 0x000fe200078e00ff */
[C---:B------:R-:W-:Y:S01]  /*0ea0*/  LOP3.LUT R232, R2.reuse, 0x48, RZ, 0xfc, !PT ;  /* 0x0000004802e87812 */ /* 0x040fe200078efcff */
[----:B------:R-:W-:Y:S01]  /*0eb0*/  USGXT.U32 UR28, UR28, 0xe ;  /* 0x0000000e1c1c789a */ /* 0x000fe20008000000 */
[C---:B------:R-:W-:Y:S01]  /*0ec0*/  ISETP.GT.U32.AND P4, PT, R5.reuse, R7, PT ;  /* 0x000000070500720c */ /* 0x040fe20003f84070 */
[C---:B------:R-:W-:Y:S01]  /*0ed0*/  IMAD R6, R5.reuse, R15, R14 ;  /* 0x0000000f05067224 */ /* 0x040fe200078e020e */
[C---:B------:R-:W-:Y:S01]  /*0ee0*/  LOP3.LUT R236, R2.reuse, 0x42, RZ, 0xfc, !PT ;  /* 0x0000004202ec7812 */ /* 0x040fe200078efcff */
[----:B------:R-:W-:Y:S01]  /*0ef0*/  IMAD.MOV R11, RZ, RZ, -R11 ;  /* 0x000000ffff0b7224 */ /* 0x000fe200078e0a0b */
[C---:B------:R-:W-:Y:S01]  /*0f00*/  LOP3.LUT R209, R2.reuse, 0x7c, RZ, 0xfc, !PT ;  /* 0x0000007c02d17812 */ /* 0x040fe200078efcff */
[----:B------:R-:W-:Y:S01]  /*0f10*/  IMAD.MOV.U32 R15, RZ, RZ, R18 ;  /* 0x000000ffff0f7224 */ /* 0x000fe200078e0012 */
[C---:B------:R-:W-:Y:S01]  /*0f20*/  ISETP.GT.U32.AND P5, PT, R5.reuse, R6, PT ;  /* 0x000000060500720c */ /* 0x040fe20003fa4070 */
[C---:B------:R-:W-:Y:S01]  /*0f30*/  IMAD R14, R5.reuse, R11, R16 ;  /* 0x0000000b050e7224 */ /* 0x040fe200078e0210 */
[----:B------:R-:W-:Y:S01]  /*0f40*/  LOP3.LUT R212, R2, 0x76, RZ, 0xfc, !PT ;  /* 0x0000007602d47812 */ /* 0x000fe200078efcff */
[----:B------:R-:W-:Y:S01]  /*0f50*/  @!P0 IMAD.IADD R10, R10, 0x1, -R5 ;  /* 0x000000010a0a8824 */ /* 0x000fe200078e0a05 */
[----:B------:R-:W-:Y:S01]  /*0f60*/  LOP3.LUT R215, R2, 0x70, RZ, 0xfc, !PT ;  /* 0x0000007002d77812 */ /* 0x000fe200078efcff */
[C---:B------:R-:W-:Y:S01]  /*0f70*/  IMAD.HI.U32 R11, R12.reuse, R17, RZ ;  /* 0x000000110c0b7227 */ /* 0x040fe200078e00ff */
[C---:B------:R-:W-:Y:S01]  /*0f80*/  ISETP.GT.U32.AND P1, PT, R5.reuse, R14, PT ;  /* 0x0000000e0500720c */ /* 0x040fe20003f24070 */
[----:B------:R-:W-:Y:S01]  /*0f90*/  ULDC UR19, c[0x0][0x23c] ;  /* 0x00008f0000137ab9 */ /* 0x000fe20000000800 */
[----:B------:R-:W-:Y:S01]  /*0fa0*/  ISETP.GT.U32.AND P0, PT, R5, R10, PT ;  /* 0x0000000a0500720c */ /* 0x000fe20003f04070 */
[----:B------:R-:W-:Y:S01]  /*0fb0*/  IMAD.HI.U32 R13, R12, R15, RZ ;  /* 0x0000000f0c0d7227 */ /* 0x000fe200078e00ff */
[C---:B------:R-:W-:Y:S01]  /*0fc0*/  LOP3.LUT R218, R2.reuse, 0x68, RZ, 0xfc, !PT ;  /* 0x0000006802da7812 */ /* 0x040fe200078efcff */
[----:B------:R-:W-:Y:S01]  /*0fd0*/  UIADD3 UR18, UP1, UR30, 0x2, URZ ;  /* 0x000000021e127890 */ /* 0x000fe2000ff3e03f */
[C---:B------:R-:W-:Y:S01]  /*0fe0*/  LOP3.LUT R221, R2.reuse, 0x62, RZ, 0xfc, !PT ;  /* 0x0000006202dd7812 */ /* 0x040fe200078efcff */
[----:B------:R-:W-:Y:S01]  /*0ff0*/  IMAD.MOV R16, RZ, RZ, -R11 ;  /* 0x000000ffff107224 */ /* 0x000fe200078e0a0b */
[----:B------:R-:W-:Y:S01]  /*1000*/  LOP3.LUT R224, R2, 0x5a, RZ, 0xfc, !PT ;  /* 0x0000005a02e07812 */ /* 0x000fe200078efcff */
[----:B------:R-:W-:Y:S01]  /*1010*/  @!P5 IMAD.IADD R6, R6, 0x1, -R5 ;  /* 0x000000010606d824 */ /* 0x000fe200078e0a05 */
[C---:B------:R-:W-:Y:S01]  /*1020*/  LOP3.LUT R227, R2.reuse, 0x54, RZ, 0xfc, !PT ;  /* 0x0000005402e37812 */ /* 0x040fe200078efcff */
[----:B------:R-:W-:Y:S01]  /*1030*/  IMAD.MOV R18, RZ, RZ, -R13 ;  /* 0x000000ffff127224 */ /* 0x000fe200078e0a0d */
[----:B------:R-:W-:Y:S01]  /*1040*/  LOP3.LUT R230, R2, 0x4c, RZ, 0xfc, !PT ;  /* 0x0000004c02e67812 */ /* 0x000fe200078efcff */
[----:B------:R-:W-:Y:S01]  /*1050*/  IMAD.MOV.U32 R13, RZ, RZ, R19 ;  /* 0x000000ffff0d7224 */ /* 0x000fe200078e0013 */
[----:B------:R-:W-:Y:S01]  /*1060*/  LEA.HI R208, R133, 0x7e, RZ, 0x1a ;  /* 0x0000007e85d07811 */ /* 0x000fe200078fd0ff */
[----:B------:R-:W-:Y:S01]  /*1070*/  @!P4 IMAD.IADD R7, R7, 0x1, -R5 ;  /* 0x000000010707c824 */ /* 0x000fe200078e0a05 */
[C---:B------:R-:W-:Y:S01]  /*1080*/  ISETP.GT.U32.AND P4, PT, R5.reuse, R6, PT ;  /* 0x000000060500720c */ /* 0x040fe20003f84070 */
[----:B------:R-:W-:Y:S01]  /*1090*/  IMAD R16, R5, R16, R17 ;  /* 0x0000001005107224 */ /* 0x000fe200078e0211 */
[----:B------:R-:W-:Y:S01]  /*10a0*/  LEA.HI R207, R133, 0x6e, RZ, 0x1a ;  /* 0x0000006e85cf7811 */ /* 0x000fe200078fd0ff */
[----:B------:R-:W-:Y:S01]  /*10b0*/  IMAD.HI.U32 R8, R12, R13, RZ ;  /* 0x0000000d0c087227 */ /* 0x000fe200078e00ff */
[----:B------:R-:W-:Y:S01]  /*10c0*/  ISETP.GT.U32.AND P5, PT, R5, R7, PT ;  /* 0x000000070500720c */ /* 0x000fe20003fa4070 */
[----:B------:R-:W-:Y:S01]  /*10d0*/  ULDC UR21, c[0x0][0x238] ;  /* 0x00008e0000157ab9 */ /* 0x000fe20000000800 */
[----:B------:R-:W-:Y:S01]  /*10e0*/  LEA.HI R206, R133, 0x5e, RZ, 0x1a ;  /* 0x0000005e85ce7811 */ /* 0x000fe200078fd0ff */
[C---:B------:R-:W-:Y:S01]  /*10f0*/  IMAD R11, R5.reuse, R18, R15 ;  /* 0x00000012050b7224 */ /* 0x040fe200078e020f */
[----:B------:R-:W-:Y:S01]  /*1100*/  IABS R18, R24 ;  /* 0x0000001800127213 */ /* 0x000fe20000000000 */
[--C-:B------:R-:W-:Y:S01]  /*1110*/  @!P1 IMAD.IADD R14, R14, 0x1, -R5.reuse ;  /* 0x000000010e0e9824 */ /* 0x100fe200078e0a05 */
[C---:B------:R-:W-:Y:S01]  /*1120*/  ISETP.GT.U32.AND P1, PT, R5.reuse, R16, PT ;  /* 0x000000100500720c */ /* 0x040fe20003f24070 */
[----:B------:R-:W-:Y:S01]  /*1130*/  IMAD.MOV R8, RZ, RZ, -R8 ;  /* 0x000000ffff087224 */ /* 0x000fe200078e0a08 */
[----:B------:R-:W-:Y:S01]  /*1140*/  LOP3.LUT R237, R2, 0x40, RZ, 0xfc, !PT ;  /* 0x0000004002ed7812 */ /* 0x000fe200078efcff */
[----:B------:R-:W-:Y:S01]  /*1150*/  @!P0 IMAD.IADD R10, R10, 0x1, -R5 ;  /* 0x000000010a0a8824 */ /* 0x000fe200078e0a05 */
[----:B------:R-:W-:Y:S01]  /*1160*/  ISETP.GT.U32.AND P0, PT, R5, R11, PT ;  /* 0x0000000b0500720c */ /* 0x000fe20003f04070 */
[----:B------:R-:W-:Y:S01]  /*1170*/  VIADD R17, R3, 0x38 ;  /* 0x0000003803117836 */ /* 0x000fe20000000000 */
[C---:B------:R-:W-:Y:S01]  /*1180*/  ISETP.GT.U32.AND P6, PT, R5.reuse, R14, PT ;  /* 0x0000000e0500720c */ /* 0x040fe20003fc4070 */
[----:B------:R-:W-:Y:S01]  /*1190*/  IMAD R13, R5, R8, R13 ;  /* 0x00000008050d7224 */ /* 0x000fe200078e020d */
[----:B------:R-:W-:Y:S01]  /*11a0*/  LOP3.LUT R233, R2, 0x46, RZ, 0xfc, !PT ;  /* 0x0000004602e97812 */ /* 0x000fe200078efcff */
[--C-:B------:R-:W-:Y:S01]  /*11b0*/  @!P4 IMAD.IADD R6, R6, 0x1, -R5.reuse ;  /* 0x000000010606c824 */ /* 0x100fe200078e0a05 */
[----:B------:R-:W-:Y:S01]  /*11c0*/  IABS R15, R17 ;  /* 0x00000011000f7213 */ /* 0x000fe20000000000 */
[--C-:B------:R-:W-:Y:S01]  /*11d0*/  @!P5 IMAD.IADD R7, R7, 0x1, -R5.reuse ;  /* 0x000000010707d824 */ /* 0x100fe200078e0a05 */
[----:B------:R-:W-:Y:S01]  /*11e0*/  ISETP.GT.U32.AND P4, PT, R5, R13, PT ;  /* 0x0000000d0500720c */ /* 0x000fe20003f84070 */
[----:B------:R-:W-:Y:S01]  /*11f0*/  @!P1 IMAD.IADD R16, R16, 0x1, -R5 ;  /* 0x0000000110109824 */ /* 0x000fe200078e0a05 */
[----:B------:R-:W-:Y:S01]  /*1200*/  ISETP.GE.AND P5, PT, R9, RZ, PT ;  /* 0x000000ff0900720c */ /* 0x000fe20003fa6270 */
[----:B------:R-:W-:Y:S01]  /*1210*/  IMAD.HI.U32 R9, R12, R18, RZ ;  /* 0x000000120c097227 */ /* 0x000fe200078e00ff */
[----:B------:R-:W-:-:S03]  /*1220*/  ISETP.GE.AND P1, PT, R21, RZ, PT ;  /* 0x000000ff1500720c */ /* 0x000fc60003f26270 */
[----:B------:R-:W-:-:S04]  /*1230*/  IMAD.HI.U32 R8, R12, R15, RZ ;  /* 0x0000000f0c087227 */ /* 0x000fc800078e00ff */
[--C-:B------:R-:W-:Y:S01]  /*1240*/  @!P0 IMAD.IADD R11, R11, 0x1, -R5.reuse ;  /* 0x000000010b0b8824 */ /* 0x100fe200078e0a05 */
[----:B------:R-:W-:Y:S01]  /*1250*/  ISETP.GE.AND P0, PT, R22, RZ, PT ;  /* 0x000000ff1600720c */ /* 0x000fe20003f06270 */
[----:B------:R-:W-:Y:S01]  /*1260*/  @!P6 IMAD.IADD R14, R14, 0x1, -R5 ;  /* 0x000000010e0ee824 */ /* 0x000fe200078e0a05 */
[----:B------:R-:W-:Y:S01]  /*1270*/  ISETP.GE.AND P6, PT, R20, RZ, PT ;  /* 0x000000ff1400720c */ /* 0x000fe20003fc6270 */
[----:B------:R-:W-:Y:S01]  /*1280*/  @!P2 IMAD.MOV R10, RZ, RZ, -R10 ;  /* 0x000000ffff0aa224 */ /* 0x000fe200078e0a0a */
[C---:B------:R-:W-:Y:S01]  /*1290*/  ISETP.GT.U32.AND P2, PT, R5.reuse, R16, PT ;  /* 0x000000100500720c */ /* 0x040fe20003f44070 */
[----:B------:R-:W-:Y:S02]  /*12a0*/  IMAD.MOV R9, RZ, RZ, -R9 ;  /* 0x000000ffff097224 */ /* 0x000fe400078e0a09 */
[----:B------:R-:W-:Y:S02]  /*12b0*/  IMAD.MOV R8, RZ, RZ, -R8 ;  /* 0x000000ffff087224 */ /* 0x000fe400078e0a08 */
[----:B------:R-:W-:Y:S01]  /*12c0*/  @!P3 IMAD.MOV R7, RZ, RZ, -R7 ;  /* 0x000000ffff07b224 */ /* 0x000fe200078e0a07 */
[C---:B------:R-:W-:Y:S01]  /*12d0*/  ISETP.GT.U32.AND P3, PT, R5.reuse, R11, PT ;  /* 0x0000000b0500720c */ /* 0x040fe20003f64070 */
[----:B------:R-:W-:-:S02]  /*12e0*/  IMAD R18, R5, R9, R18 ;  /* 0x0000000905127224 */ /* 0x000fc400078e0212 */
[----:B------:R-:W-:Y:S02]  /*12f0*/  IMAD R15, R5, R8, R15 ;  /* 0x00000008050f7224 */ /* 0x000fe400078e020f */
[----:B------:R-:W-:Y:S02]  /*1300*/  VIADD R21, R3, 0x36 ;  /* 0x0000003603157836 */ /* 0x000fe40000000000 */
[----:B------:R-:W-:Y:S02]  /*1310*/  @!P4 IMAD.IADD R13, R13, 0x1, -R5 ;  /* 0x000000010d0dc824 */ /* 0x000fe400078e0a05 */
[----:B------:R-:W-:Y:S01]  /*1320*/  IMAD.MOV.U32 R9, RZ, RZ, R6 ;  /* 0x000000ffff097224 */ /* 0x000fe200078e0006 */
[----:B------:R-:W-:Y:S01]  /*1330*/  IABS R19, R21 ;  /* 0x0000001500137213 */ /* 0x000fe20000000000 */
[----:B------:R-:W-:Y:S01]  /*1340*/  VIADD R22, R3, 0x35 ;  /* 0x0000003503167836 */ /* 0x000fe20000000000 */
[----:B------:R-:W-:Y:S01]  /*1350*/  ISETP.GT.U32.AND P4, PT, R5, R13, PT ;  /* 0x0000000d0500720c */ /* 0x000fe20003f84070 */
[----:B------:R-:W-:-:S02]  /*1360*/  IMAD.MOV.U32 R8, RZ, RZ, R14 ;  /* 0x000000ffff087224 */ /* 0x000fc400078e000e */
[----:B------:R-:W-:Y:S01]  /*1370*/  @!P5 IMAD.MOV R9, RZ, RZ, -R9 ;  /* 0x000000ffff09d224 */ /* 0x000fe200078e0a09 */
[----:B------:R-:W-:Y:S01]  /*1380*/  ISETP.GT.U32.AND P5, PT, R5, R15, PT ;  /* 0x0000000f0500720c */ /* 0x000fe20003fa4070 */
[----:B------:R-:W-:Y:S01]  /*1390*/  @!P6 IMAD.MOV R8, RZ, RZ, -R8 ;  /* 0x000000ffff08e224 */ /* 0x000fe200078e0a08 */
[----:B------:R-:W-:Y:S01]  /*13a0*/  IABS R20, R22 ;  /* 0x0000001600147213 */ /* 0x000fe20000000000 */
[----:B------:R-:W-:Y:S01]  /*13b0*/  @!P2 IMAD.IADD R16, R16, 0x1, -R5 ;  /* 0x000000011010a824 */ /* 0x000fe200078e0a05 */
[----:B------:R-:W-:Y:S01]  /*13c0*/  ISETP.GE.AND P6, PT, R23, RZ, PT ;  /* 0x000000ff1700720c */ /* 0x000fe20003fc6270 */
[----:B------:R-:W-:Y:S01]  /*13d0*/  IMAD.HI.U32 R14, R12, R19, RZ ;  /* 0x000000130c0e7227 */ /* 0x000fe200078e00ff */
[----:B------:R-:W-:-:S03]  /*13e0*/  ISETP.GT.U32.AND P2, PT, R5, R18, PT ;  /* 0x000000120500720c */ /* 0x000fc60003f44070 */
[----:B------:R-:W-:Y:S01]  /*13f0*/  @!P3 IMAD.IADD R11, R11, 0x1, -R5 ;  /* 0x000000010b0bb824 */ /* 0x000fe200078e0a05 */
[----:B------:R-:W-:Y:S01]  /*1400*/  ISETP.GE.AND P3, PT, R17, RZ, PT ;  /* 0x000000ff1100720c */ /* 0x000fe20003f66270 */
[----:B------:R-:W-:-:S04]  /*1410*/  IMAD.HI.U32 R17, R12, R20, RZ ;  /* 0x000000140c117227 */ /* 0x000fc800078e00ff */
[----:B------:R-:W-:Y:S02]  /*1420*/  IMAD.MOV R14, RZ, RZ, -R14 ;  /* 0x000000ffff0e7224 */ /* 0x000fe400078e0a0e */
[----:B------:R-:W-:Y:S02]  /*1430*/  IMAD.MOV.U32 R6, RZ, RZ, R16 ;  /* 0x000000ffff067224 */ /* 0x000fe400078e0010 */
[----:B------:R-:W-:Y:S02]  /*1440*/  IMAD.MOV R16, RZ, RZ, -R17 ;  /* 0x000000ffff107224 */ /* 0x000fe400078e0a11 */
[--C-:B------:R-:W-:Y:S01]  /*1450*/  @!P4 IMAD.IADD R13, R13, 0x1, -R5.reuse ;  /* 0x000000010d0dc824 */ /* 0x100fe200078e0a05 */
[----:B------:R-:W-:Y:S01]  /*1460*/  ISETP.GE.AND P4, PT, R24, RZ, PT ;  /* 0x000000ff1800720c */ /* 0x000fe20003f86270 */
[----:B------:R-:W-:Y:S01]  /*1470*/  @!P5 IMAD.IADD R15, R15, 0x1, -R5 ;  /* 0x000000010f0fd824 */ /* 0x000fe200078e0a05 */
[----:B------:R-:W-:Y:S01]  /*1480*/  IABS R24, R25 ;  /* 0x0000001900187213 */ /* 0x000fe20000000000 */
[----:B------:R-:W-:Y:S01]  /*1490*/  IMAD R17, R5, R14, R19 ;  /* 0x0000000e05117224 */ /* 0x000fe200078e0213 */
[----:B------:R-:W-:Y:S01]  /*14a0*/  ISETP.GE.AND P5, PT, R21, RZ, PT ;  /* 0x000000ff1500720c */ /* 0x000fe20003fa6270 */
[----:B------:R-:W-:Y:S01]  /*14b0*/  @!P2 IMAD.IADD R18, R18, 0x1, -R5 ;  /* 0x000000011212a824 */ /* 0x000fe200078e0a05 */
[----:B------:R-:W-:Y:S01]  /*14c0*/  ISETP.GE.AND P2, PT, R22, RZ, PT ;  /* 0x000000ff1600720c */ /* 0x000fe20003f46270 */
[----:B------:R-:W-:Y:S01]  /*14d0*/  @!P1 IMAD.MOV R6, RZ, RZ, -R6 ;  /* 0x000000ffff069224 */ /* 0x000fe200078e0a06 */
[C---:B------:R-:W-:Y:S01]  /*14e0*/  ISETP.GT.U32.AND P1, PT, R5.reuse, R15, PT ;  /* 0x0000000f0500720c */ /* 0x040fe20003f24070 */
[----:B------:R-:W-:Y:S01]  /*14f0*/  @!P6 IMAD.MOV R13, RZ, RZ, -R13 ;  /* 0x000000ffff0de224 */ /* 0x000fe200078e0a0d */
[C---:B------:R-:W-:Y:S01]  /*1500*/  ISETP.GT.U32.AND P6, PT, R5.reuse, R17, PT ;  /* 0x000000110500720c */ /* 0x040fe20003fc4070 */
[----:B------:R-:W-:Y:S01]  /*1510*/  @!P0 IMAD.MOV R11, RZ, RZ, -R11 ;  /* 0x000000ffff0b8224 */ /* 0x000fe200078e0a0b */
[----:B------:R-:W-:Y:S01]  /*1520*/  ISETP.GT.U32.AND P0, PT, R5, R18, PT ;  /* 0x000000120500720c */ /* 0x000fe20003f04070 */
[----:B------:R-:W-:-:S02]  /*1530*/  VIADD R14, R3, 0x34 ;  /* 0x00000034030e7836 */ /* 0x000fc40000000000 */
[----:B------:R-:W-:Y:S02]  /*1540*/  IMAD R16, R5, R16, R20 ;  /* 0x0000001005107224 */ /* 0x000fe400078e0214 */
[----:B------:R-:W-:Y:S01]  /*1550*/  VIADD R19, R3, 0x33 ;  /* 0x0000003303137836 */ /* 0x000fe20000000000 */
[----:B------:R-:W-:Y:S01]  /*1560*/  IABS R22, R14 ;  /* 0x0000000e00167213 */ /* 0x000fe20000000000 */
[----:B------:R-:W-:-:S03]  /*1570*/  IMAD.HI.U32 R21, R12, R24, RZ ;  /* 0x000000180c157227 */ /* 0x000fc600078e00ff */
[----:B------:R-:W-:Y:S01]  /*1580*/  IABS R23, R19 ;  /* 0x0000001300177213 */ /* 0x000fe20000000000 */
[--C-:B------:R-:W-:Y:S01]  /*1590*/  @!P1 IMAD.IADD R15, R15, 0x1, -R5.reuse ;  /* 0x000000010f0f9824 */ /* 0x100fe200078e0a05 */
[----:B------:R-:W-:Y:S01]  /*15a0*/  ISETP.GE.AND P1, PT, R14, RZ, PT ;  /* 0x000000ff0e00720c */ /* 0x000fe20003f26270 */
[--C-:B------:R-:W-:Y:S02]  /*15b0*/  @!P6 IMAD.IADD R17, R17, 0x1, -R5.reuse ;  /* 0x000000011111e824 */ /* 0x100fe400078e0a05 */
[----:B------:R-:W-:Y:S01]  /*15c0*/  @!P0 IMAD.IADD R18, R18, 0x1, -R5 ;  /* 0x0000000112128824 */ /* 0x000fe200078e0a05 */
[----:B------:R-:W-:Y:S01]  /*15d0*/  ISETP.GT.U32.AND P0, PT, R5, R16, PT ;  /* 0x000000100500720c */ /* 0x000fe20003f04070 */
[----:B------:R-:W-:Y:S01]  /*15e0*/  @!P3 IMAD.MOV R15, RZ, RZ, -R15 ;  /* 0x000000ffff0fb224 */ /* 0x000fe200078e0a0f */
[----:B------:R-:W-:Y:S01]  /*15f0*/  ISETP.GE.AND P3, PT, R19, RZ, PT ;  /* 0x000000ff1300720c */ /* 0x000fe20003f66270 */
[----:B------:R-:W-:Y:S01]  /*1600*/  IMAD.HI.U32 R19, R12, R22, RZ ;  /* 0x000000160c137227 */ /* 0x000fe200078e00ff */
[----:B------:R-:W-:-:S03]  /*1610*/  ISETP.GT.U32.AND P6, PT, R5, R17, PT ;  /* 0x000000110500720c */ /* 0x000fc60003fc4070 */
[----:B------:R-:W-:Y:S02]  /*1620*/  IMAD.MOV R19, RZ, RZ, -R19 ;  /* 0x000000ffff137224 */ /* 0x000fe400078e0a13 */
[----:B------:R-:W-:Y:S02]  /*1630*/  IMAD.MOV.U32 R14, RZ, RZ, R18 ;  /* 0x000000ffff0e7224 */ /* 0x000fe400078e0012 */
[----:B------:R-:W-:Y:S02]  /*1640*/  IMAD R18, R5, R19, R22 ;  /* 0x0000001305127224 */ /* 0x000fe400078e0216 */
[----:B------:R-:W-:Y:S02]  /*1650*/  @!P0 IMAD.IADD R16, R16, 0x1, -R5 ;  /* 0x0000000110108824 */ /* 0x000fe400078e0a05 */
[----:B------:R-:W-:-:S03]  /*1660*/  IMAD.HI.U32 R20, R12, R23, RZ ;  /* 0x000000170c147227 */ /* 0x000fc600078e00ff */
[----:B------:R-:W-:Y:S01]  /*1670*/  ISETP.GT.U32.AND P0, PT, R5, R16, PT ;  /* 0x000000100500720c */ /* 0x000fe20003f04070 */
[----:B------:R-:W-:Y:S01]  /*1680*/  @!P6 IMAD.IADD R17, R17, 0x1, -R5 ;  /* 0x000000011111e824 */ /* 0x000fe200078e0a05 */
[C---:B------:R-:W-:Y:S01]  /*1690*/  ISETP.GT.U32.AND P6, PT, R5.reuse, R18, PT ;  /* 0x000000120500720c */ /* 0x040fe20003fc4070 */
[----:B------:R-:W-:Y:S02]  /*16a0*/  IMAD.MOV R21, RZ, RZ, -R21 ;  /* 0x000000ffff157224 */ /* 0x000fe400078e0a15 */
[----:B------:R-:W-:Y:S02]  /*16b0*/  IMAD.MOV R20, RZ, RZ, -R20 ;  /* 0x000000ffff147224 */ /* 0x000fe400078e0a14 */
[C---:B------:R-:W-:Y:S02]  /*16c0*/  IMAD R19, R5.reuse, R21, R24 ;  /* 0x0000001505137224 */ /* 0x040fe400078e0218 */
[----:B------:R-:W-:Y:S02]  /*16d0*/  IMAD R20, R5, R20, R23 ;  /* 0x0000001405147224 */ /* 0x000fe400078e0217 */
[----:B------:R-:W-:-:S02]  /*16e0*/  VIADD R23, R3, 0x31 ;  /* 0x0000003103177836 */ /* 0x000fc40000000000 */
[--C-:B------:R-:W-:Y:S01]  /*16f0*/  @!P0 IMAD.IADD R16, R16, 0x1, -R5.reuse ;  /* 0x0000000110108824 */ /* 0x100fe200078e0a05 */
[C---:B------:R-:W-:Y:S01]  /*1700*/  ISETP.GT.U32.AND P0, PT, R5.reuse, R20, PT ;  /* 0x000000140500720c */ /* 0x040fe20003f04070 */
[----:B------:R-:W-:Y:S01]  /*1710*/  @!P6 IMAD.IADD R18, R18, 0x1, -R5 ;  /* 0x000000011212e824 */ /* 0x000fe200078e0a05 */
[----:B------:R-:W-:Y:S01]  /*1720*/  ISETP.GT.U32.AND P6, PT, R5, R19, PT ;  /* 0x000000130500720c */ /* 0x000fe20003fc4070 */
[----:B------:R-:W-:Y:S01]  /*1730*/  @!P4 IMAD.MOV R14, RZ, RZ, -R14 ;  /* 0x000000ffff0ec224 */ /* 0x000fe200078e0a0e */
[----:B------:R-:W-:Y:S01]  /*1740*/  IABS R22, R23 ;  /* 0x0000001700167213 */ /* 0x000fe20000000000 */
[----:B------:R-:W-:Y:S01]  /*1750*/  @!P5 IMAD.MOV R17, RZ, RZ, -R17 ;  /* 0x000000ffff11d224 */ /* 0x000fe200078e0a11 */
[----:B------:R-:W-:Y:S01]  /*1760*/  ISETP.GE.AND P4, PT, R25, RZ, PT ;  /* 0x000000ff1900720c */ /* 0x000fe20003f86270 */
[----:B------:R-:W-:Y:S01]  /*1770*/  @!P2 IMAD.MOV R16, RZ, RZ, -R16 ;  /* 0x000000ffff10a224 */ /* 0x000fe200078e0a10 */
[----:B------:R-:W-:Y:S01]  /*1780*/  IABS R25, R28 ;  /* 0x0000001c00197213 */ /* 0x000fe20000000000 */
[----:B------:R-:W-:Y:S01]  /*1790*/  IMAD.HI.U32 R21, R12, R22, RZ ;  /* 0x000000160c157227 */ /* 0x000fe200078e00ff */
[----:B------:R-:W-:-:S02]  /*17a0*/  ISETP.GT.U32.AND P5, PT, R5, R18, PT ;  /* 0x000000120500720c */ /* 0x000fc40003fa4070 */
[----:B------:R-:W-:Y:S01]  /*17b0*/  ISETP.GE.AND P2, PT, R23, RZ, PT ;  /* 0x000000ff1700720c */ /* 0x000fe20003f46270 */
[--C-:B------:R-:W-:Y:S02]  /*17c0*/  @!P0 IMAD.IADD R20, R20, 0x1, -R5.reuse ;  /* 0x0000000114148824 */ /* 0x100fe400078e0a05 */
[----:B------:R-:W-:Y:S02]  /*17d0*/  @!P6 IMAD.IADD R19, R19, 0x1, -R5 ;  /* 0x000000011313e824 */ /* 0x000fe400078e0a05 */
[----:B------:R-:W-:Y:S01]  /*17e0*/  IMAD.MOV R21, RZ, RZ, -R21 ;  /* 0x000000ffff157224 */ /* 0x000fe200078e0a15 */
[C---:B------:R-:W-:Y:S01]  /*17f0*/  ISETP.GT.U32.AND P0, PT, R5.reuse, R20, PT ;  /* 0x000000140500720c */ /* 0x040fe20003f04070 */
[----:B------:R-:W-:Y:S01]  /*1800*/  IMAD.HI.U32 R23, R12, R26, RZ ;  /* 0x0000001a0c177227 */ /* 0x000fe200078e00ff */
[----:B------:R-:W-:-:S03]  /*1810*/  ISETP.GT.U32.AND P6, PT, R5, R19, PT ;  /* 0x000000130500720c */ /* 0x000fc60003fc4070 */
[----:B------:R-:W-:Y:S02]  /*1820*/  IMAD R21, R5, R21, R22 ;  /* 0x0000001505157224 */ /* 0x000fe400078e0216 */
[----:B------:R-:W-:-:S04]  /*1830*/  IMAD.HI.U32 R22, R12, R25, RZ ;  /* 0x000000190c167227 */ /* 0x000fc800078e00ff */
[----:B------:R-:W-:-:S04]  /*1840*/  IMAD.HI.U32 R24, R12, R27, RZ ;  /* 0x0000001b0c187227 */ /* 0x000fc800078e00ff */
[----:B------:R-:W-:Y:S02]  /*1850*/  IMAD.MOV R23, RZ, RZ, -R23 ;  /* 0x000000ffff177224 */ /* 0x000fe400078e0a17 */
[----:B------:R-:W-:Y:S02]  /*1860*/  IMAD.MOV R22, RZ, RZ, -R22 ;  /* 0x000000ffff167224 */ /* 0x000fe400078e0a16 */
[----:B------:R-:W-:Y:S02]  /*1870*/  IMAD.MOV R24, RZ, RZ, -R24 ;  /* 0x000000ffff187224 */ /* 0x000fe400078e0a18 */
[C---:B------:R-:W-:Y:S02]  /*1880*/  IMAD R23, R5.reuse, R23, R26 ;  /* 0x0000001705177224 */ /* 0x040fe400078e021a */
[----:B------:R-:W-:Y:S01]  /*1890*/  @!P5 IMAD.IADD R18, R18, 0x1, -R5 ;  /* 0x000000011212d824 */ /* 0x000fe200078e0a05 */
[C---:B------:R-:W-:Y:S01]  /*18a0*/  ISETP.GT.U32.AND P5, PT, R5.reuse, R21, PT ;  /* 0x000000150500720c */ /* 0x040fe20003fa4070 */
[----:B------:R-:W-:-:S02]  /*18b0*/  IMAD R22, R5, R22, R25 ;  /* 0x0000001605167224 */ /* 0x000fc400078e0219 */
[----:B------:R-:W-:Y:S02]  /*18c0*/  IMAD R27, R5, R24, R27 ;  /* 0x00000018051b7224 */ /* 0x000fe400078e021b */
[--C-:B------:R-:W-:Y:S01]  /*18d0*/  @!P6 IMAD.IADD R19, R19, 0x1, -R5.reuse ;  /* 0x000000011313e824 */ /* 0x100fe200078e0a05 */
[----:B------:R-:W-:Y:S01]  /*18e0*/  ISETP.GT.U32.AND P6, PT, R5, R23, PT ;  /* 0x000000170500720c */ /* 0x000fe20003fc4070 */
[----:B------:R-:W-:Y:S02]  /*18f0*/  VIADD R25, R3, 0x2d ;  /* 0x0000002d03197836 */ /* 0x000fe40000000000 */
[----:B------:R-:W-:Y:S01]  /*1900*/  @!P0 IMAD.IADD R20, R20, 0x1, -R5 ;  /* 0x0000000114148824 */ /* 0x000fe200078e0a05 */
[----:B------:R-:W-:Y:S01]  /*1910*/  ISETP.GE.AND P0, PT, R28, RZ, PT ;  /* 0x000000ff1c00720c */ /* 0x000fe20003f06270 */
[----:B------:R-:W-:Y:S01]  /*1920*/  @!P1 IMAD.MOV R18, RZ, RZ, -R18 ;  /* 0x000000ffff129224 */ /* 0x000fe200078e0a12 */
[C---:B------:R-:W-:Y:S01]  /*1930*/  ISETP.GT.U32.AND P1, PT, R5.reuse, R22, PT ;  /* 0x000000160500720c */ /* 0x040fe20003f24070 */
[----:B------:R-:W-:Y:S01]  /*1940*/  @!P4 IMAD.MOV R19, RZ, RZ, -R19 ;  /* 0x000000ffff13c224 */ /* 0x000fe200078e0a13 */
[----:B------:R-:W-:Y:S01]  /*1950*/  ISETP.GT.U32.AND P4, PT, R5, R27, PT ;  /* 0x0000001b0500720c */ /* 0x000fe20003f84070 */
[----:B------:R-:W-:Y:S01]  /*1960*/  VIADD R26, R3, 0x2c ;  /* 0x0000002c031a7836 */ /* 0x000fe20000000000 */
[----:B------:R-:W-:Y:S01]  /*1970*/  IABS R28, R25 ;  /* 0x00000019001c7213 */ /* 0x000fe20000000000 */
[----:B------:R-:W-:Y:S01]  /*1980*/  @!P3 IMAD.MOV R20, RZ, RZ, -R20 ;  /* 0x000000ffff14b224 */ /* 0x000fe200078e0a14 */
[----:B------:R-:W-:Y:S01]  /*1990*/  ISETP.GE.AND P3, PT, R29, RZ, PT ;  /* 0x000000ff1d00720c */ /* 0x000fe20003f66270 */
[----:B------:R-:W-:Y:S01]  /*19a0*/  @!P5 IMAD.IADD R21, R21, 0x1, -R5 ;  /* 0x000000011515d824 */ /* 0x000fe200078e0a05 */
[----:B------:R-:W-:Y:S01]  /*19b0*/  IABS R29, R26 ;  /* 0x0000001a001d7213 */ /* 0x000fe20000000000 */
[----:B------:R-:W-:-:S03]  /*19c0*/  IMAD.HI.U32 R24, R12, R28, RZ ;  /* 0x0000001c0c187227 */ /* 0x000fc600078e00ff */
[----:B------:R-:W-:Y:S01]  /*19d0*/  ISETP.GT.U32.AND P5, PT, R5, R21, PT ;  /* 0x000000150500720c */ /* 0x000fe20003fa4070 */
[--C-:B------:R-:W-:Y:S02]  /*19e0*/  @!P6 IMAD.IADD R23, R23, 0x1, -R5.reuse ;  /* 0x000000011717e824 */ /* 0x100fe400078e0a05 */
[----:B------:R-:W-:Y:S02]  /*19f0*/  IMAD.MOV R24, RZ, RZ, -R24 ;  /* 0x000000ffff187224 */ /* 0x000fe400078e0a18 */
[--C-:B------:R-:W-:Y:S01]  /*1a00*/  @!P1 IMAD.IADD R22, R22, 0x1, -R5.reuse ;  /* 0x0000000116169824 */ /* 0x100fe200078e0a05 */
[----:B------:R-:W-:Y:S01]  /*1a10*/  ISETP.GE.AND P1, PT, R25, RZ, PT ;  /* 0x000000ff1900720c */ /* 0x000fe20003f26270 */
[----:B------:R-:W-:Y:S01]  /*1a20*/  @!P4 IMAD.IADD R27, R27, 0x1, -R5 ;  /* 0x000000011b1bc824 */ /* 0x000fe200078e0a05 */
[C---:B------:R-:W-:Y:S01]  /*1a30*/  ISETP.GT.U32.AND P4, PT, R5.reuse, R23, PT ;  /* 0x000000170500720c */ /* 0x040fe20003f84070 */
[C---:B------:R-:W-:Y:S01]  /*1a40*/  IMAD R28, R5.reuse, R24, R28 ;  /* 0x00000018051c7224 */ /* 0x040fe200078e021c */
[----:B------:R-:W-:Y:S01]  /*1a50*/  ISETP.GT.U32.AND P6, PT, R5, R22, PT ;  /* 0x000000160500720c */ /* 0x000fe20003fc4070 */
[----:B------:R-:W-:-:S04]  /*1a60*/  IMAD.HI.U32 R24, R12, R29, RZ ;  /* 0x0000001d0c187227 */ /* 0x000fc800078e00ff */
[----:B------:R-:W-:Y:S02]  /*1a70*/  IMAD.MOV R24, RZ, RZ, -R24 ;  /* 0x000000ffff187224 */ /* 0x000fe400078e0a18 */
[----:B------:R-:W-:Y:S01]  /*1a80*/  @!P5 IMAD.IADD R21, R21, 0x1, -R5 ;  /* 0x000000011515d824 */ /* 0x000fe200078e0a05 */
[----:B------:R-:W-:Y:S01]  /*1a90*/  ISETP.GE.AND P5, PT, R30, RZ, PT ;  /* 0x000000ff1e00720c */ /* 0x000fe20003fa6270 */
[----:B------:R-:W-:Y:S01]  /*1aa0*/  IMAD R29, R5, R24, R29 ;  /* 0x00000018051d7224 */ /* 0x000fe200078e021d */
[----:B------:R-:W-:Y:S01]  /*1ab0*/  IABS R30, R32 ;  /* 0x00000020001e7213 */ /* 0x000fe20000000000 */
[----:B------:R-:W-:Y:S02]  /*1ac0*/  @!P4 IMAD.IADD R23, R23, 0x1, -R5 ;  /* 0x000000011717c824 */ /* 0x000fe400078e0a05 */
[----:B------:R-:W-:Y:S01]  /*1ad0*/  @!P2 IMAD.MOV R21, RZ, RZ, -R21 ;  /* 0x000000ffff15a224 */ /* 0x000fe200078e0a15 */
[C---:B------:R-:W-:Y:S01]  /*1ae0*/  ISETP.GT.U32.AND P4, PT, R5.reuse, R29, PT ;  /* 0x0000001d0500720c */ /* 0x040fe20003f84070 */
[----:B------:R-:W-:Y:S01]  /*1af0*/  @!P6 IMAD.IADD R22, R22, 0x1, -R5 ;  /* 0x000000011616e824 */ /* 0x000fe200078e0a05 */
[C---:B------:R-:W-:Y:S01]  /*1b00*/  ISETP.GT.U32.AND P2, PT, R5.reuse, R27, PT ;  /* 0x0000001b0500720c */ /* 0x040fe20003f44070 */
[----:B------:R-:W-:Y:S01]  /*1b10*/  IMAD.HI.U32 R25, R12, R31, RZ ;  /* 0x0000001f0c197227 */ /* 0x000fe200078e00ff */
[----:B------:R-:W-:-:S03]  /*1b20*/  ISETP.GT.U32.AND P6, PT, R5, R28, PT ;  /* 0x0000001c0500720c */ /* 0x000fc60003fc4070 */
[----:B------:R-:W-:-:S04]  /*1b30*/  IMAD.HI.U32 R24, R12, R30, RZ ;  /* 0x0000001e0c187227 */ /* 0x000fc800078e00ff */
[----:B------:R-:W-:Y:S02]  /*1b40*/  @!P0 IMAD.MOV R22, RZ, RZ, -R22 ;  /* 0x000000ffff168224 */ /* 0x000fe400078e0a16 */
[--C-:B------:R-:W-:Y:S02]  /*1b50*/  @!P4 IMAD.IADD R29, R29, 0x1, -R5.reuse ;  /* 0x000000011d1dc824 */ /* 0x100fe400078e0a05 */
[--C-:B------:R-:W-:Y:S01]  /*1b60*/  @!P2 IMAD.IADD R27, R27, 0x1, -R5.reuse ;  /* 0x000000011b1ba824 */ /* 0x100fe200078e0a05 */
[----:B------:R-:W-:Y:S01]  /*1b70*/  ISETP.GE.AND P2, PT, R26, RZ, PT ;  /* 0x000000ff1a00720c */ /* 0x000fe20003f46270 */
[----:B------:R-:W-:Y:S01]  /*1b80*/  @!P6 IMAD.IADD R28, R28, 0x1, -R5 ;  /* 0x000000011c1ce824 */ /* 0x000fe200078e0a05 */
[----:B------:R-:W-:Y:S01]  /*1b90*/  ISETP.GE.AND P6, PT, R32, RZ, PT ;  /* 0x000000ff2000720c */ /* 0x000fe20003fc6270 */
[----:B------:R-:W-:Y:S01]  /*1ba0*/  IMAD.HI.U32 R26, R12, R33, RZ ;  /* 0x000000210c1a7227 */ /* 0x000fe200078e00ff */
[C---:B------:R-:W-:Y:S02]  /*1bb0*/  ISETP.GT.U32.AND P4, PT, R5.reuse, R29, PT ;  /* 0x0000001d0500720c */ /* 0x040fe40003f84070 */
[----:B------:R-:W-:Y:S01]  /*1bc0*/  ISETP.GT.U32.AND P0, PT, R5, R28, PT ;  /* 0x0000001c0500720c */ /* 0x000fe20003f04070 */
[----:B------:R-:W-:-:S02]  /*1bd0*/  IMAD.MOV R32, RZ, RZ, -R25 ;  /* 0x000000ffff207224 */ /* 0x000fc400078e0a19 */
[----:B------:R-:W-:Y:S02]  /*1be0*/  IMAD.MOV R26, RZ, RZ, -R26 ;  /* 0x000000ffff1a7224 */ /* 0x000fe400078e0a1a */
[C---:B------:R-:W-:Y:S02]  /*1bf0*/  IMAD R31, R5.reuse, R32, R31 ;  /* 0x00000020051f7224 */ /* 0x040fe400078e021f */
[C---:B------:R-:W-:Y:S02]  /*1c00*/  IMAD R32, R5.reuse, R26, R33 ;  /* 0x0000001a05207224 */ /* 0x040fe400078e0221 */
[----:B------:R-:W-:Y:S01]  /*1c10*/  @!P5 IMAD.MOV R27, RZ, RZ, -R27 ;  /* 0x000000ffff1bd224 */ /* 0x000fe200078e0a1b */
[----:B------:R-:W-:Y:S01]  /*1c20*/  ISETP.GT.U32.AND P5, PT, R5, R31, PT ;  /* 0x0000001f0500720c */ /* 0x000fe20003fa4070 */
[----:B------:R-:W-:Y:S02]  /*1c30*/  IMAD.MOV R24, RZ, RZ, -R24 ;  /* 0x000000ffff187224 */ /* 0x000fe400078e0a18 */
[----:B------:R-:W-:Y:S01]  /*1c40*/  @!P4 IMAD.IADD R29, R29, 0x1, -R5 ;  /* 0x000000011d1dc824 */ /* 0x000fe200078e0a05 */
[----:B------:R-:W-:Y:S01]  /*1c50*/  ISETP.GT.U32.AND P4, PT, R5, R32, PT ;  /* 0x000000200500720c */ /* 0x000fe20003f84070 */
[----:B------:R-:W-:-:S02]  /*1c60*/  VIADD R25, R3, 0x28 ;  /* 0x0000002803197836 */ /* 0x000fc40000000000 */
[C---:B------:R-:W-:Y:S02]  /*1c70*/  IMAD R30, R5.reuse, R24, R30 ;  /* 0x00000018051e7224 */ /* 0x040fe400078e021e */
[----:B------:R-:W-:Y:S01]  /*1c80*/  @!P3 IMAD.MOV R23, RZ, RZ, -R23 ;  /* 0x000000ffff17b224 */ /* 0x000fe200078e0a17 */
[----:B------:R-:W-:Y:S01]  /*1c90*/  IABS R33, R25 ;  /* 0x0000001900217213 */ /* 0x000fe20000000000 */
[--C-:B------:R-:W-:Y:S01]  /*1ca0*/  @!P0 IMAD.IADD R28, R28, 0x1, -R5.reuse ;  /* 0x000000011c1c8824 */ /* 0x100fe200078e0a05 */
[----:B------:R-:W-:Y:S01]  /*1cb0*/  ISETP.GT.U32.AND P3, PT, R5, R30, PT ;  /* 0x0000001e0500720c */ /* 0x000fe20003f64070 */
[----:B------:R-:W-:Y:S01]  /*1cc0*/  @!P5 IMAD.IADD R31, R31, 0x1, -R5 ;  /* 0x000000011f1fd824 */ /* 0x000fe200078e0a05 */
[----:B------:R-:W-:Y:S01]  /*1cd0*/  ISETP.GE.AND P0, PT, R34, RZ, PT ;  /* 0x000000ff2200720c */ /* 0x000fe20003f06270 */
[----:B------:R-:W-:Y:S01]  /*1ce0*/  IMAD.HI.U32 R24, R12, R33, RZ ;  /* 0x000000210c187227 */ /* 0x000fe200078e00ff */
[----:B------:R-:W-:-:S03]  /*1cf0*/  IABS R34, R38 ;  /* 0x0000002600227213 */ /* 0x000fc60000000000 */
[----:B------:R-:W-:Y:S01]  /*1d00*/  @!P4 IMAD.IADD R32, R32, 0x1, -R5 ;  /* 0x000000012020c824 */ /* 0x000fe200078e0a05 */
[----:B------:R-:W-:Y:S01]  /*1d10*/  ISETP.GT.U32.AND P4, PT, R5, R31, PT ;  /* 0x0000001f0500720c */ /* 0x000fe20003f84070 */
[----:B------:R-:W-:Y:S02]  /*1d20*/  IMAD.MOV R26, RZ, RZ, -R24 ;  /* 0x000000ffff1a7224 */ /* 0x000fe400078e0a18 */
[----:B------:R-:W-:-:S04]  /*1d30*/  IMAD.HI.U32 R24, R12, R34, RZ ;  /* 0x000000220c187227 */ /* 0x000fc800078e00ff */
[----:B------:R-:W-:Y:S01]  /*1d40*/  @!P3 IMAD.IADD R30, R30, 0x1, -R5 ;  /* 0x000000011e1eb824 */ /* 0x000fe200078e0a05 */
[----:B------:R-:W-:Y:S01]  /*1d50*/  ISETP.GE.AND P3, PT, R35, RZ, PT ;  /* 0x000000ff2300720c */ /* 0x000fe20003f66270 */
[----:B------:R-:W-:Y:S01]  /*1d60*/  IMAD.MOV R24, RZ, RZ, -R24 ;  /* 0x000000ffff187224 */ /* 0x000fe200078e0a18 */
[----:B------:R-:W-:Y:S01]  /*1d70*/  IABS R35, R39 ;  /* 0x0000002700237213 */ /* 0x000fe20000000000 */
[C---:B------:R-:W-:Y:S01]  /*1d80*/  IMAD R33, R5.reuse, R26, R33 ;  /* 0x0000001a05217224 */ /* 0x040fe200078e0221 */
[C---:B------:R-:W-:Y:S01]  /*1d90*/  ISETP.GT.U32.AND P5, PT, R5.reuse, R30, PT ;  /* 0x0000001e0500720c */ /* 0x040fe20003fa4070 */
[----:B------:R-:W-:Y:S02]  /*1da0*/  IMAD R34, R5, R24, R34 ;  /* 0x0000001805227224 */ /* 0x000fe400078e0222 */
[----:B------:R-:W-:Y:S02]  /*1db0*/  @!P4 IMAD.IADD R31, R31, 0x1, -R5 ;  /* 0x000000011f1fc824 */ /* 0x000fe400078e0a05 */
[----:B------:R-:W-:Y:S01]  /*1dc0*/  @!P1 IMAD.MOV R28, RZ, RZ, -R28 ;  /* 0x000000ffff1c9224 */ /* 0x000fe200078e0a1c */
[C---:B------:R-:W-:Y:S01]  /*1dd0*/  ISETP.GT.U32.AND P4, PT, R5.reuse, R34, PT ;  /* 0x000000220500720c */ /* 0x040fe20003f84070 */
[----:B------:R-:W-:Y:S01]  /*1de0*/  IMAD.HI.U32 R24, R12, R35, RZ ;  /* 0x000000230c187227 */ /* 0x000fe200078e00ff */
[----:B------:R-:W-:-:S03]  /*1df0*/  ISETP.GT.U32.AND P1, PT, R5, R32, PT ;  /* 0x000000200500720c */ /* 0x000fc60003f24070 */
[----:B------:R-:W-:Y:S02]  /*1e00*/  IMAD.MOV R26, RZ, RZ, -R24 ;  /* 0x000000ffff1a7224 */ /* 0x000fe400078e0a18 */
[----:B------:R-:W-:Y:S01]  /*1e10*/  @!P5 IMAD.IADD R30, R30, 0x1, -R5 ;  /* 0x000000011e1ed824 */ /* 0x000fe200078e0a05 */
[----:B------:R-:W-:Y:S01]  /*1e20*/  ISETP.GT.U32.AND P5, PT, R5, R33, PT ;  /* 0x000000210500720c */ /* 0x000fe20003fa4070 */
[----:B------:R-:W-:Y:S02]  /*1e30*/  @!P2 IMAD.MOV R29, RZ, RZ, -R29 ;  /* 0x000000ffff1da224 */ /* 0x000fe400078e0a1d */
[----:B------:R-:W-:-:S04]  /*1e40*/  IMAD.HI.U32 R24, R12, R36, RZ ;  /* 0x000000240c187227 */ /* 0x000fc800078e00ff */
[--C-:B------:R-:W-:Y:S02]  /*1e50*/  @!P4 IMAD.IADD R34, R34, 0x1, -R5.reuse ;  /* 0x000000012222c824 */ /* 0x100fe400078e0a05 */
[----:B------:R-:W-:Y:S01]  /*1e60*/  @!P1 IMAD.IADD R32, R32, 0x1, -R5 ;  /* 0x0000000120209824 */ /* 0x000fe200078e0a05 */
[----:B------:R-:W-:Y:S01]  /*1e70*/  ISETP.GE.AND P1, PT, R25, RZ, PT ;  /* 0x000000ff1900720c */ /* 0x000fe20003f26270 */
[C---:B------:R-:W-:Y:S01]  /*1e80*/  IMAD R35, R5.reuse, R26, R35 ;  /* 0x0000001a05237224 */ /* 0x040fe200078e0223 */
[----:B------:R-:W-:Y:S01]  /*1e90*/  ISETP.GT.U32.AND P2, PT, R5, R34, PT ;  /* 0x000000220500720c */ /* 0x000fe20003f44070 */
[----:B------:R-:W-:Y:S01]  /*1ea0*/  @!P5 IMAD.IADD R33, R33, 0x1, -R5 ;  /* 0x000000012121d824 */ /* 0x000fe200078e0a05 */
[----:B------:R-:W-:Y:S01]  /*1eb0*/  ISETP.GE.AND P5, PT, R38, RZ, PT ;  /* 0x000000ff2600720c */ /* 0x000fe20003fa6270 */
[----:B------:R-:W-:Y:S02]  /*1ec0*/  IMAD.MOV R25, RZ, RZ, -R24 ;  /* 0x000000ffff197224 */ /* 0x000fe400078e0a18 */
[----:B------:R-:W-:Y:S01]  /*1ed0*/  @!P6 IMAD.MOV R30, RZ, RZ, -R30 ;  /* 0x000000ffff1ee224 */ /* 0x000fe200078e0a1e */
[C---:B------:R-:W-:Y:S01]  /*1ee0*/  ISETP.GT.U32.AND P6, PT, R5.reuse, R35, PT ;  /* 0x000000230500720c */ /* 0x040fe20003fc4070 */
[C---:B------:R-:W-:Y:S01]  /*1ef0*/  IMAD R36, R5.reuse, R25, R36 ;  /* 0x0000001905247224 */ /* 0x040fe200078e0224 */
[----:B------:R-:W-:Y:S01]  /*1f00*/  ISETP.GT.U32.AND P4, PT, R5, R33, PT ;  /* 0x000000210500720c */ /* 0x000fe20003f84070 */
[----:B------:R-:W-:-:S04]  /*1f10*/  IMAD.HI.U32 R24, R12, R37, RZ ;  /* 0x000000250c187227 */ /* 0x000fc800078e00ff */
[--C-:B------:R-:W-:Y:S01]  /*1f20*/  @!P2 IMAD.IADD R34, R34, 0x1, -R5.reuse ;  /* 0x000000012222a824 */ /* 0x100fe200078e0a05 */
[----:B------:R-:W-:Y:S01]  /*1f30*/  ISETP.GT.U32.AND P2, PT, R5, R36, PT ;  /* 0x000000240500720c */ /* 0x000fe20003f44070 */
[----:B------:R-:W-:Y:S02]  /*1f40*/  IMAD.MOV R24, RZ, RZ, -R24 ;  /* 0x000000ffff187224 */ /* 0x000fe400078e0a18 */
[----:B------:R-:W-:Y:S02]  /*1f50*/  VIADD R25, R3, 0x23 ;  /* 0x0000002303197836 */ /* 0x000fe40000000000 */
[--C-:B------:R-:W-:Y:S02]  /*1f60*/  @!P6 IMAD.IADD R35, R35, 0x1, -R5.reuse ;  /* 0x000000012323e824 */ /* 0x100fe400078e0a05 */
[----:B------:R-:W-:Y:S01]  /*1f70*/  @!P4 IMAD.IADD R33, R33, 0x1, -R5 ;  /* 0x000000012121c824 */ /* 0x000fe200078e0a05 */
[----:B------:R-:W-:Y:S01]  /*1f80*/  IABS R38, R25 ;  /* 0x0000001900267213 */ /* 0x000fe20000000000 */
[C---:B------:R-:W-:Y:S01]  /*1f90*/  IMAD R37, R5.reuse, R24, R37 ;  /* 0x0000001805257224 */ /* 0x040fe200078e0225 */
[----:B------:R-:W-:Y:S01]  /*1fa0*/  ISETP.GT.U32.AND P6, PT, R5, R35, PT ;  /* 0x000000230500720c */ /* 0x000fe20003fc4070 */
[----:B------:R-:W-:Y:S01]  /*1fb0*/  VIADD R26, R3, 0x22 ;  /* 0x00000022031a7836 */ /* 0x000fe20000000000 */
[----:B------:R-:W-:Y:S01]  /*1fc0*/  ISETP.GE.AND P4, PT, R41, RZ, PT ;  /* 0x000000ff2900720c */ /* 0x000fe20003f86270 */
[----:B------:R-:W-:Y:S01]  /*1fd0*/  @!P1 IMAD.MOV R33, RZ, RZ, -R33 ;  /* 0x000000ffff219224 */ /* 0x000fe200078e0a21 */
[----:B------:R-:W-:Y:S01]  /*1fe0*/  ISETP.GT.U32.AND P1, PT, R5, R37, PT ;  /* 0x000000250500720c */ /* 0x000fe20003f24070 */
[----:B------:R-:W-:-:S02]  /*1ff0*/  @!P2 IMAD.IADD R36, R36, 0x1, -R5 ;  /* 0x000000012424a824 */ /* 0x000fc400078e0a05 */
[----:B------:R-:W-:Y:S01]  /*2000*/  @!P0 IMAD.MOV R31, RZ, RZ, -R31 ;  /* 0x000000ffff1f8224 */ /* 0x000fe200078e0a1f */
[----:B------:R-:W-:Y:S01]  /*2010*/  ISETP.GE.AND P0, PT, R39, RZ, PT ;  /* 0x000000ff2700720c */ /* 0x000fe20003f06270 */
[----:B------:R-:W-:Y:S01]  /*2020*/  IMAD.HI.U32 R24, R12, R38, RZ ;  /* 0x000000260c187227 */ /* 0x000fe200078e00ff */
[----:B------:R-:W-:Y:S02]  /*2030*/  IABS R39, R26 ;  /* 0x0000001a00277213 */ /* 0x000fe40000000000 */
[----:B------:R-:W-:Y:S01]  /*2040*/  ISETP.GT.U32.AND P2, PT, R5, R36, PT ;  /* 0x000000240500720c */ /* 0x000fe20003f44070 */
[----:B------:R-:W-:Y:S01]  /*2050*/  @!P5 IMAD.MOV R34, RZ, RZ, -R34 ;  /* 0x000000ffff22d224 */ /* 0x000fe200078e0a22 */
[----:B------:R-:W-:Y:S01]  /*2060*/  ISETP.GE.AND P5, PT, R25, RZ, PT ;  /* 0x000000ff1900720c */ /* 0x000fe20003fa6270 */
[----:B------:R-:W-:Y:S01]  /*2070*/  @!P3 IMAD.MOV R32, RZ, RZ, -R32 ;  /* 0x000000ffff20b224 */ /* 0x000fe200078e0a20 */
[----:B------:R-:W-:Y:S01]  /*2080*/  ISETP.GE.AND P3, PT, R40, RZ, PT ;  /* 0x000000ff2800720c */ /* 0x000fe20003f66270 */
[----:B------:R-:W-:-:S02]  /*2090*/  IMAD.MOV R25, RZ, RZ, -R24 ;  /* 0x000000ffff197224 */ /* 0x000fc400078e0a18 */
[----:B------:R-:W-:-:S04]  /*20a0*/  IMAD.HI.U32 R24, R12, R39, RZ ;  /* 0x000000270c187227 */ /* 0x000fc800078e00ff */
[--C-:B------:R-:W-:Y:S01]  /*20b0*/  @!P6 IMAD.IADD R35, R35, 0x1, -R5.reuse ;  /* 0x000000012323e824 */ /* 0x100fe200078e0a05 */
[----:B------:R-:W-:Y:S01]  /*20c0*/  ISETP.GE.AND P6, PT, R26, RZ, PT ;  /* 0x000000ff1a00720c */ /* 0x000fe20003fc6270 */
[----:B------:R-:W-:Y:S02]  /*20d0*/  VIADD R41, R3, 0x21 ;  /* 0x0000002103297836 */ /* 0x000fe40000000000 */
[--C-:B------:R-:W-:Y:S02]  /*20e0*/  @!P1 IMAD.IADD R37, R37, 0x1, -R5.reuse ;  /* 0x0000000125259824 */ /* 0x100fe400078e0a05 */
[----:B------:R-:W-:Y:S01]  /*20f0*/  IMAD.MOV R26, RZ, RZ, -R24 ;  /* 0x000000ffff1a7224 */ /* 0x000fe200078e0a18 */
[----:B------:R-:W-:Y:S01]  /*2100*/  IABS R40, R41 ;  /* 0x0000002900287213 */ /* 0x000fe20000000000 */
[C---:B------:R-:W-:Y:S01]  /*2110*/  IMAD R38, R5.reuse, R25, R38 ;  /* 0x0000001905267224 */ /* 0x040fe200078e0226 */
[----:B------:R-:W-:Y:S01]  /*2120*/  ISETP.GT.U32.AND P1, PT, R5, R37, PT ;  /* 0x000000250500720c */ /* 0x000fe20003f24070 */
[----:B------:R-:W-:-:S02]  /*2130*/  @!P2 IMAD.IADD R36, R36, 0x1, -R5 ;  /* 0x000000012424a824 */ /* 0x000fc400078e0a05 */
[C---:B------:R-:W-:Y:S01]  /*2140*/  IMAD R39, R5.reuse, R26, R39 ;  /* 0x0000001a05277224 */ /* 0x040fe200078e0227 */
[C---:B------:R-:W-:Y:S01]  /*2150*/  ISETP.GT.U32.AND P2, PT, R5.reuse, R38, PT ;  /* 0x000000260500720c */ /* 0x040fe20003f44070 */
[----:B------:R-:W-:Y:S02]  /*2160*/  @!P3 IMAD.MOV R36, RZ, RZ, -R36 ;  /* 0x000000ffff24b224 */ /* 0x000fe400078e0a24 */
[----:B------:R-:W-:Y:S01]  /*2170*/  IMAD.HI.U32 R24, R12, R40, RZ ;  /* 0x000000280c187227 */ /* 0x000fe200078e00ff */
[----:B------:R-:W-:-:S03]  /*2180*/  ISETP.GT.U32.AND P3, PT, R5, R39, PT ;  /* 0x000000270500720c */ /* 0x000fc60003f64070 */
[----:B------:R-:W-:Y:S02]  /*2190*/  IMAD.MOV R24, RZ, RZ, -R24 ;  /* 0x000000ffff187224 */ /* 0x000fe400078e0a18 */
[----:B------:R-:W-:Y:S02]  /*21a0*/  VIADD R25, R3, 0x20 ;  /* 0x0000002003197836 */ /* 0x000fe40000000000 */
[----:B------:R-:W-:Y:S02]  /*21b0*/  @!P1 IMAD.IADD R37, R37, 0x1, -R5 ;  /* 0x0000000125259824 */ /* 0x000fe400078e0a05 */
[----:B------:R-:W-:Y:S01]  /*21c0*/  IMAD R40, R5, R24, R40 ;  /* 0x0000001805287224 */ /* 0x000fe200078e0228 */
[----:B------:R-:W-:Y:S01]  /*21d0*/  ISETP.GE.AND P1, PT, R25, RZ, PT ;  /* 0x000000ff1900720c */ /* 0x000fe20003f26270 */
[----:B------:R-:W-:Y:S01]  /*21e0*/  @!P0 IMAD.MOV R35, RZ, RZ, -R35 ;  /* 0x000000ffff238224 */ /* 0x000fe200078e0a23 */
[----:B------:R-:W-:Y:S01]  /*21f0*/  ISETP.GE.AND P0, PT, R41, RZ, PT ;  /* 0x000000ff2900720c */ /* 0x000fe20003f06270 */
[----:B------:R-:W-:Y:S01]  /*2200*/  VIADD R26, R3, 0x1f ;  /* 0x0000001f031a7836 */ /* 0x000fe20000000000 */
[----:B------:R-:W-:Y:S01]  /*2210*/  IABS R41, R25 ;  /* 0x0000001900297213 */ /* 0x000fe20000000000 */
[----:B------:R-:W-:-:S02]  /*2220*/  @!P2 IMAD.IADD R38, R38, 0x1, -R5 ;  /* 0x000000012626a824 */ /* 0x000fc400078e0a05 */
[----:B------:R-:W-:Y:S01]  /*2230*/  @!P3 IMAD.IADD R39, R39, 0x1, -R5 ;  /* 0x000000012727b824 */ /* 0x000fe200078e0a05 */
[----:B------:R-:W-:Y:S01]  /*2240*/  IABS R42, R26 ;  /* 0x0000001a002a7213 */ /* 0x000fe20000000000 */
[----:B------:R-:W-:Y:S01]  /*2250*/  @!P4 IMAD.MOV R37, RZ, RZ, -R37 ;  /* 0x000000ffff25c224 */ /* 0x000fe200078e0a25 */
[C---:B------:R-:W-:Y:S01]  /*2260*/  ISETP.GT.U32.AND P4, PT, R5.reuse, R40, PT ;  /* 0x000000280500720c */ /* 0x040fe20003f84070 */
[C---:B------:R-:W-:Y:S01]  /*2270*/  IMAD.HI.U32 R24, R12.reuse, R41, RZ ;  /* 0x000000290c187227 */ /* 0x040fe200078e00ff */
[C---:B------:R-:W-:Y:S02]  /*2280*/  ISETP.GT.U32.AND P2, PT, R5.reuse, R38, PT ;  /* 0x000000260500720c */ /* 0x040fe40003f44070 */
[----:B------:R-:W-:Y:S01]  /*2290*/  ISETP.GT.U32.AND P3, PT, R5, R39, PT ;  /* 0x000000270500720c */ /* 0x000fe20003f64070 */
[----:B------:R-:W-:-:S04]  /*22a0*/  IMAD.HI.U32 R25, R12, R42, RZ ;  /* 0x0000002a0c197227 */ /* 0x000fc800078e00ff */
[----:B------:R-:W-:Y:S02]  /*22b0*/  IMAD.MOV R24, RZ, RZ, -R24 ;  /* 0x000000ffff187224 */ /* 0x000fe400078e0a18 */
[----:B------:R-:W-:Y:S02]  /*22c0*/  IMAD.MOV R25, RZ, RZ, -R25 ;  /* 0x000000ffff197224 */ /* 0x000fe400078e0a19 */
[C---:B------:R-:W-:Y:S02]  /*22d0*/  IMAD R41, R5.reuse, R24, R41 ;  /* 0x0000001805297224 */ /* 0x040fe400078e0229 */
[--C-:B------:R-:W-:Y:S02]  /*22e0*/  @!P4 IMAD.IADD R40, R40, 0x1, -R5.reuse ;  /* 0x000000012828c824 */ /* 0x100fe400078e0a05 */
[--C-:B------:R-:W-:Y:S01]  /*22f0*/  @!P2 IMAD.IADD R38, R38, 0x1, -R5.reuse ;  /* 0x000000012626a824 */ /* 0x100fe200078e0a05 */
[----:B------:R-:W-:Y:S01]  /*2300*/  ISETP.GE.AND P2, PT, R26, RZ, PT ;  /* 0x000000ff1a00720c */ /* 0x000fe20003f46270 */
[C---:B------:R-:W-:Y:S01]  /*2310*/  IMAD R42, R5.reuse, R25, R42 ;  /* 0x00000019052a7224 */ /* 0x040fe200078e022a */
[----:B------:R-:W-:Y:S01]  /*2320*/  ISETP.GT.U32.AND P4, PT, R5, R40, PT ;  /* 0x000000280500720c */ /* 0x000fe20003f84070 */
[----:B------:R-:W-:Y:S01]  /*2330*/  @!P3 IMAD.IADD R39, R39, 0x1, -R5 ;  /* 0x000000012727b824 */ /* 0x000fe200078e0a05 */
[C---:B------:R-:W-:Y:S01]  /*2340*/  ISETP.GT.U32.AND P3, PT, R5.reuse, R41, PT ;  /* 0x000000290500720c */ /* 0x040fe20003f64070 */
[----:B------:R-:W-:Y:S01]  /*2350*/  @!P5 IMAD.MOV R38, RZ, RZ, -R38 ;  /* 0x000000ffff26d224 */ /* 0x000fe200078e0a26 */
[----:B------:R-:W-:Y:S01]  /*2360*/  ISETP.GT.U32.AND P5, PT, R5, R42, PT ;  /* 0x0000002a0500720c */ /* 0x000fe20003fa4070 */
[----:B------:R-:W-:-:S04]  /*2370*/  IMAD.HI.U32 R25, R12, R45, RZ ;  /* 0x0000002d0c197227 */ /* 0x000fc800078e00ff */
[----:B------:R-:W-:Y:S02]  /*2380*/  IMAD.MOV R26, RZ, RZ, -R25 ;  /* 0x000000ffff1a7224 */ /* 0x000fe400078e0a19 */
[----:B------:R-:W-:-:S04]  /*2390*/  IMAD.HI.U32 R24, R12, R43, RZ ;  /* 0x0000002b0c187227 */ /* 0x000fc800078e00ff */
[----:B------:R-:W-:Y:S02]  /*23a0*/  @!P3 IMAD.IADD R41, R41, 0x1, -R5 ;  /* 0x000000012929b824 */ /* 0x000fe400078e0a05 */
[C---:B------:R-:W-:Y:S02]  /*23b0*/  IMAD R45, R5.reuse, R26, R45 ;  /* 0x0000001a052d7224 */ /* 0x040fe400078e022d */
[----:B------:R-:W-:Y:S01]  /*23c0*/  @!P4 IMAD.IADD R40, R40, 0x1, -R5 ;  /* 0x000000012828c824 */ /* 0x000fe200078e0a05 */
[----:B------:R-:W-:Y:S01]  /*23d0*/  ISETP.GT.U32.AND P3, PT, R5, R41, PT ;  /* 0x000000290500720c */ /* 0x000fe20003f64070 */
[----:B------:R-:W-:Y:S01]  /*23e0*/  @!P6 IMAD.MOV R39, RZ, RZ, -R39 ;  /* 0x000000ffff27e224 */ /* 0x000fe200078e0a27 */
[----:B------:R-:W-:Y:S01]  /*23f0*/  ISETP.GE.AND P6, PT, R44, RZ, PT ;  /* 0x000000ff2c00720c */ /* 0x000fe20003fc6270 */
[----:B------:R-:W-:Y:S01]  /*2400*/  @!P5 IMAD.IADD R42, R42, 0x1, -R5 ;  /* 0x000000012a2ad824 */ /* 0x000fe200078e0a05 */
[----:B------:R-:W-:Y:S01]  /*2410*/  IABS R44, R49 ;  /* 0x00000031002c7213 */ /* 0x000fe20000000000 */
[----:B------:R-:W-:-:S02]  /*2420*/  IMAD.MOV R24, RZ, RZ, -R24 ;  /* 0x000000ffff187224 */ /* 0x000fc400078e0a18 */
[----:B------:R-:W-:Y:S01]  /*2430*/  @!P0 IMAD.MOV R40, RZ, RZ, -R40 ;  /* 0x000000ffff288224 */ /* 0x000fe200078e0a28 */
[C---:B------:R-:W-:Y:S01]  /*2440*/  ISETP.GT.U32.AND P0, PT, R5.reuse, R45, PT ;  /* 0x0000002d0500720c */ /* 0x040fe20003f04070 */
[C---:B------:R-:W-:Y:S01]  /*2450*/  IMAD R43, R5.reuse, R24, R43 ;  /* 0x00000018052b7224 */ /* 0x040fe200078e022b */
[----:B------:R-:W-:Y:S01]  /*2460*/  ISETP.GT.U32.AND P5, PT, R5, R42, PT ;  /* 0x0000002a0500720c */ /* 0x000fe20003fa4070 */
[----:B------:R-:W-:Y:S02]  /*2470*/  VIADD R25, R3, 0x1b ;  /* 0x0000001b03197836 */ /* 0x000fe40000000000 */
[----:B------:R-:W-:Y:S01]  /*2480*/  IMAD.HI.U32 R24, R12, R44, RZ ;  /* 0x0000002c0c187227 */ /* 0x000fe200078e00ff */
[----:B------:R-:W-:Y:S02]  /*2490*/  ISETP.GT.U32.AND P4, PT, R5, R43, PT ;  /* 0x0000002b0500720c */ /* 0x000fe40003f84070 */
[----:B------:R-:W-:Y:S01]  /*24a0*/  IABS R47, R25 ;  /* 0x00000019002f7213 */ /* 0x000fe20000000000 */
[----:B------:R-:W-:-:S02]  /*24b0*/  IMAD.MOV R24, RZ, RZ, -R24 ;  /* 0x000000ffff187224 */ /* 0x000fc400078e0a18 */
[--C-:B------:R-:W-:Y:S01]  /*24c0*/  @!P3 IMAD.IADD R41, R41, 0x1, -R5.reuse ;  /* 0x000000012929b824 */ /* 0x100fe200078e0a05 */
[----:B------:R-:W-:Y:S01]  /*24d0*/  ISETP.GE.AND P3, PT, R48, RZ, PT ;  /* 0x000000ff3000720c */ /* 0x000fe20003f66270 */
[----:B------:R-:W-:Y:S02]  /*24e0*/  IMAD R44, R5, R24, R44 ;  /* 0x00000018052c7224 */ /* 0x000fe400078e022c */
[----:B------:R-:W-:Y:S01]  /*24f0*/  @!P0 IMAD.IADD R45, R45, 0x1, -R5 ;  /* 0x000000012d2d8824 */ /* 0x000fe200078e0a05 */
[----:B------:R-:W-:Y:S01]  /*2500*/  ISETP.GE.AND P0, PT, R49, RZ, PT ;  /* 0x000000ff3100720c */ /* 0x000fe20003f06270 */
[----:B------:R-:W-:Y:S01]  /*2510*/  IMAD.HI.U32 R24, R12, R47, RZ ;  /* 0x0000002f0c187227 */ /* 0x000fe200078e00ff */
[----:B------:R-:W-:-:S03]  /*2520*/  IABS R49, R53 ;  /* 0x0000003500317213 */ /* 0x000fc60000000000 */
[----:B------:R-:W-:Y:S01]  /*2530*/  @!P5 IMAD.IADD R42, R42, 0x1, -R5 ;  /* 0x000000012a2ad824 */ /* 0x000fe200078e0a05 */
[C---:B------:R-:W-:Y:S01]  /*2540*/  ISETP.GT.U32.AND P5, PT, R5.reuse, R44, PT ;  /* 0x0000002c0500720c */ /* 0x040fe20003fa4070 */
[----:B------:R-:W-:Y:S01]  /*2550*/  @!P1 IMAD.MOV R41, RZ, RZ, -R41 ;  /* 0x000000ffff299224 */ /* 0x000fe200078e0a29 */
[----:B------:R-:W-:Y:S01]  /*2560*/  ISETP.GT.U32.AND P1, PT, R5, R45, PT ;  /* 0x0000002d0500720c */ /* 0x000fe20003f24070 */
[----:B------:R-:W-:Y:S02]  /*2570*/  IMAD.MOV R26, RZ, RZ, -R24 ;  /* 0x000000ffff1a7224 */ /* 0x000fe400078e0a18 */
[----:B------:R-:W-:-:S04]  /*2580*/  IMAD.HI.U32 R24, R12, R46, RZ ;  /* 0x0000002e0c187227 */ /* 0x000fc800078e00ff */
[----:B------:R-:W-:Y:S02]  /*2590*/  IMAD.MOV R24, RZ, RZ, -R24 ;  /* 0x000000ffff187224 */ /* 0x000fe400078e0a18 */
[--C-:B------:R-:W-:Y:S02]  /*25a0*/  @!P4 IMAD.IADD R43, R43, 0x1, -R5.reuse ;  /* 0x000000012b2bc824 */ /* 0x100fe400078e0a05 */
[C---:B------:R-:W-:Y:S02]  /*25b0*/  IMAD R46, R5.reuse, R24, R46 ;  /* 0x00000018052e7224 */ /* 0x040fe400078e022e */
[--C-:B------:R-:W-:Y:S01]  /*25c0*/  @!P5 IMAD.IADD R44, R44, 0x1, -R5.reuse ;  /* 0x000000012c2cd824 */ /* 0x100fe200078e0a05 */
[----:B------:R-:W-:Y:S01]  /*25d0*/  ISETP.GT.U32.AND P4, PT, R5, R43, PT ;  /* 0x0000002b0500720c */ /* 0x000fe20003f84070 */
[----:B------:R-:W-:Y:S01]  /*25e0*/  @!P1 IMAD.IADD R45, R45, 0x1, -R5 ;  /* 0x000000012d2d9824 */ /* 0x000fe200078e0a05 */
[----:B------:R-:W-:Y:S01]  /*25f0*/  ISETP.GT.U32.AND P1, PT, R5, R46, PT ;  /* 0x0000002e0500720c */ /* 0x000fe20003f24070 */
[----:B------:R-:W-:Y:S01]  /*2600*/  @!P2 IMAD.MOV R42, RZ, RZ, -R42 ;  /* 0x000000ffff2aa224 */ /* 0x000fe200078e0a2a */
[----:B------:R-:W-:Y:S01]  /*2610*/  ISETP.GE.AND P5, PT, R25, RZ, PT ;  /* 0x000000ff1900720c */ /* 0x000fe20003fa6270 */
[----:B------:R-:W-:Y:S01]  /*2620*/  VIADD R25, R3, 0x19 ;  /* 0x0000001903197836 */ /* 0x000fe20000000000 */
[C---:B------:R-:W-:Y:S01]  /*2630*/  ISETP.GT.U32.AND P2, PT, R5.reuse, R44, PT ;  /* 0x0000002c0500720c */ /* 0x040fe20003f44070 */
[----:B------:R-:W-:-:S02]  /*2640*/  IMAD R47, R5, R26, R47 ;  /* 0x0000001a052f7224 */ /* 0x000fc400078e022f */
[----:B------:R-:W-:Y:S01]  /*2650*/  @!P3 IMAD.MOV R45, RZ, RZ, -R45 ;  /* 0x000000ffff2db224 */ /* 0x000fe200078e0a2d */
[----:B------:R-:W-:Y:S01]  /*2660*/  IABS R48, R25 ;  /* 0x0000001900307213 */ /* 0x000fe20000000000 */
[----:B------:R-:W-:Y:S02]  /*2670*/  VIADD R61, R3, 0x11 ;  /* 0x00000011033d7836 */ /* 0x000fe40000000000 */
[--C-:B------:R-:W-:Y:S01]  /*2680*/  @!P4 IMAD.IADD R43, R43, 0x1, -R5.reuse ;  /* 0x000000012b2bc824 */ /* 0x100fe200078e0a05 */
[----:B------:R-:W-:Y:S01]  /*2690*/  ISETP.GT.U32.AND P4, PT, R5, R47, PT ;  /* 0x0000002f0500720c */ /* 0x000fe20003f84070 */
[----:B------:R-:W-:Y:S02]  /*26a0*/  @!P1 IMAD.IADD R46, R46, 0x1, -R5 ;  /* 0x000000012e2e9824 */ /* 0x000fe400078e0a05 */
[----:B------:R-:W-:-:S03]  /*26b0*/  IMAD.HI.U32 R24, R12, R48, RZ ;  /* 0x000000300c187227 */ /* 0x000fc600078e00ff */
[----:B------:R-:W-:Y:S01]  /*26c0*/  ISETP.GT.U32.AND P1, PT, R5, R46, PT ;  /* 0x0000002e0500720c */ /* 0x000fe20003f24070 */
[----:B------:R-:W-:Y:S01]  /*26d0*/  @!P2 IMAD.IADD R44, R44, 0x1, -R5 ;  /* 0x000000012c2ca824 */ /* 0x000fe200078e0a05 */
[----:B------:R-:W-:Y:S01]  /*26e0*/  ISETP.GE.AND P2, PT, R25, RZ, PT ;  /* 0x000000ff1900720c */ /* 0x000fe20003f46270 */
[----:B------:R-:W-:Y:S02]  /*26f0*/  IMAD.MOV R25, RZ, RZ, -R24 ;  /* 0x000000ffff197224 */ /* 0x000fe400078e0a18 */
[----:B------:R-:W-:-:S04]  /*2700*/  IMAD.HI.U32 R24, R12, R49, RZ ;  /* 0x000000310c187227 */ /* 0x000fc800078e00ff */
[----:B------:R-:W-:Y:S02]  /*2710*/  IMAD.MOV R24, RZ, RZ, -R24 ;  /* 0x000000ffff187224 */ /* 0x000fe400078e0a18 */
[----:B------:R-:W-:Y:S02]  /*2720*/  @!P4 IMAD.IADD R47, R47, 0x1, -R5 ;  /* 0x000000012f2fc824 */ /* 0x000fe400078e0a05 */
[C---:B------:R-:W-:Y:S02]  /*2730*/  IMAD R49, R5.reuse, R24, R49 ;  /* 0x0000001805317224 */ /* 0x040fe400078e0231 */
[----:B------:R-:W-:Y:S01]  /*2740*/  @!P1 IMAD.IADD R46, R46, 0x1, -R5 ;  /* 0x000000012e2e9824 */ /* 0x000fe200078e0a05 */
[C---:B------:R-:W-:Y:S01]  /*2750*/  ISETP.GT.U32.AND P4, PT, R5.reuse, R47, PT ;  /* 0x0000002f0500720c */ /* 0x040fe20003f84070 */
[----:B------:R-:W-:Y:S01]  /*2760*/  @!P6 IMAD.MOV R43, RZ, RZ, -R43 ;  /* 0x000000ffff2be224 */ /* 0x000fe200078e0a2b */
[C---:B------:R-:W-:Y:S01]  /*2770*/  ISETP.GT.U32.AND P1, PT, R5.reuse, R49, PT ;  /* 0x000000310500720c */ /* 0x040fe20003f24070 */
[----:B------:R-:W-:Y:S01]  /*2780*/  IMAD R48, R5, R25, R48 ;  /* 0x0000001905307224 */ /* 0x000fe200078e0230 */
[----:B------:R-:W-:Y:S01]  /*2790*/  ISETP.GE.AND P6, PT, R50, RZ, PT ;  /* 0x000000ff3200720c */ /* 0x000fe20003fc6270 */
[----:B------:R-:W-:Y:S01]  /*27a0*/  IMAD.HI.U32 R25, R12, R51, RZ ;  /* 0x000000330c197227 */ /* 0x000fe200078e00ff */
[----:B------:R-:W-:-:S03]  /*27b0*/  IABS R50, R56 ;  /* 0x0000003800327213 */ /* 0x000fc60000000000 */
[----:B------:R-:W-:Y:S02]  /*27c0*/  IMAD.MOV R26, RZ, RZ, -R25 ;  /* 0x000000ffff1a7224 */ /* 0x000fe400078e0a19 */
[----:B------:R-:W-:-:S04]  /*27d0*/  IMAD.HI.U32 R24, R12, R50, RZ ;  /* 0x000000320c187227 */ /* 0x000fc800078e00ff */
[--C-:B------:R-:W-:Y:S01]  /*27e0*/  @!P4 IMAD.IADD R47, R47, 0x1, -R5.reuse ;  /* 0x000000012f2fc824 */ /* 0x100fe200078e0a05 */
[----:B------:R-:W-:Y:S01]  /*27f0*/  ISETP.GT.U32.AND P4, PT, R5, R48, PT ;  /* 0x000000300500720c */ /* 0x000fe20003f84070 */
[----:B------:R-:W-:Y:S02]  /*2800*/  @!P1 IMAD.IADD R49, R49, 0x1, -R5 ;  /* 0x0000000131319824 */ /* 0x000fe400078e0a05 */
[----:B------:R-:W-:Y:S02]  /*2810*/  IMAD.MOV R24, RZ, RZ, -R24 ;  /* 0x000000ffff187224 */ /* 0x000fe400078e0a18 */
[C---:B------:R-:W-:Y:S01]  /*2820*/  IMAD R51, R5.reuse, R26, R51 ;  /* 0x0000001a05337224 */ /* 0x040fe200078e0233 */
[C---:B------:R-:W-:Y:S01]  /*2830*/  ISETP.GT.U32.AND P3, PT, R5.reuse, R49, PT ;  /* 0x000000310500720c */ /* 0x040fe20003f64070 */
[----:B------:R-:W-:Y:S02]  /*2840*/  IMAD R50, R5, R24, R50 ;  /* 0x0000001805327224 */ /* 0x000fe400078e0232 */
[----:B------:R-:W-:-:S04]  /*2850*/  IMAD.HI.U32 R24, R12, R52, RZ ;  /* 0x000000340c187227 */ /* 0x000fc800078e00ff */
[----:B------:R-:W-:Y:S02]  /*2860*/  IMAD.MOV R24, RZ, RZ, -R24 ;  /* 0x000000ffff187224 */ /* 0x000fe400078e0a18 */
[--C-:B------:R-:W-:Y:S01]  /*2870*/  @!P4 IMAD.IADD R48, R48, 0x1, -R5.reuse ;  /* 0x000000013030c824 */ /* 0x100fe200078e0a05 */
[----:B------:R-:W-:Y:S01]  /*2880*/  ISETP.GE.AND P4, PT, R53, RZ, PT ;  /* 0x000000ff3500720c */ /* 0x000fe20003f86270 */
[----:B------:R-:W-:Y:S01]  /*2890*/  IMAD R52, R5, R24, R52 ;  /* 0x0000001805347224 */ /* 0x000fe200078e0234 */
[----:B------:R-:W-:Y:S01]  /*28a0*/  IABS R53, R59 ;  /* 0x0000003b00357213 */ /* 0x000fe20000000000 */
[----:B------:R-:W-:Y:S01]  /*28b0*/  @!P3 IMAD.IADD R49, R49, 0x1, -R5 ;  /* 0x000000013131b824 */ /* 0x000fe200078e0a05 */
[C---:B------:R-:W-:Y:S01]  /*28c0*/  ISETP.GT.U32.AND P1, PT, R5.reuse, R48, PT ;  /* 0x000000300500720c */ /* 0x040fe20003f24070 */
[----:B------:R-:W-:Y:S01]  /*28d0*/  @!P6 IMAD.MOV R46, RZ, RZ, -R46 ;  /* 0x000000ffff2ee224 */ /* 0x000fe200078e0a2e */
[----:B------:R-:W-:Y:S01]  /*28e0*/  ISETP.GT.U32.AND P3, PT, R5, R52, PT ;  /* 0x000000340500720c */ /* 0x000fe20003f64070 */
[----:B------:R-:W-:Y:S01]  /*28f0*/  VIADD R25, R3, 0x13 ;  /* 0x0000001303197836 */ /* 0x000fe20000000000 */
[----:B------:R-:W-:Y:S01]  /*2900*/  ISETP.GT.U32.AND P6, PT, R5, R51, PT ;  /* 0x000000330500720c */ /* 0x000fe20003fc4070 */
[----:B------:R-:W-:-:S03]  /*2910*/  IMAD.HI.U32 R24, R12, R53, RZ ;  /* 0x000000350c187227 */ /* 0x000fc600078e00ff */
[----:B------:R-:W-:Y:S01]  /*2920*/  IABS R26, R25 ;  /* 0x00000019001a7213 */ /* 0x000fe20000000000 */
[----:B------:R-:W-:Y:S02]  /*2930*/  IMAD.MOV R24, RZ, RZ, -R24 ;  /* 0x000000ffff187224 */ /* 0x000fe400078e0a18 */
[----:B------:R-:W-:Y:S01]  /*2940*/  @!P0 IMAD.MOV R44, RZ, RZ, -R44 ;  /* 0x000000ffff2c8224 */ /* 0x000fe200078e0a2c */
[----:B------:R-:W-:Y:S01]  /*2950*/  ISETP.GT.U32.AND P0, PT, R5, R50, PT ;  /* 0x000000320500720c */ /* 0x000fe20003f04070 */
[--C-:B------:R-:W-:Y:S01]  /*2960*/  @!P1 IMAD.IADD R48, R48, 0x1, -R5.reuse ;  /* 0x0000000130309824 */ /* 0x100fe200078e0a05 */
[----:B------:R-:W-:Y:S01]  /*2970*/  ISETP.GE.AND P1, PT, R57, RZ, PT ;  /* 0x000000ff3900720c */ /* 0x000fe20003f26270 */
[----:B------:R-:W-:Y:S02]  /*2980*/  @!P3 IMAD.IADD R52, R52, 0x1, -R5 ;  /* 0x000000013434b824 */ /* 0x000fe400078e0a05 */
[----:B------:R-:W-:Y:S02]  /*2990*/  @!P2 IMAD.MOV R48, RZ, RZ, -R48 ;  /* 0x000000ffff30a224 */ /* 0x000fe400078e0a30 */
[C---:B------:R-:W-:Y:S01]  /*29a0*/  IMAD R53, R5.reuse, R24, R53 ;  /* 0x0000001805357224 */ /* 0x040fe200078e0235 */
[----:B------:R-:W-:Y:S01]  /*29b0*/  ISETP.GT.U32.AND P2, PT, R5, R52, PT ;  /* 0x000000340500720c */ /* 0x000fe20003f44070 */
[----:B------:R-:W-:-:S04]  /*29c0*/  IMAD.HI.U32 R24, R12, R26, RZ ;  /* 0x0000001a0c187227 */ /* 0x000fc800078e00ff */
[----:B------:R-:W-:Y:S02]  /*29d0*/  VIADD R57, R3, 0x12 ;  /* 0x0000001203397836 */ /* 0x000fe40000000000 */
[----:B------:R-:W-:Y:S02]  /*29e0*/  @!P6 IMAD.IADD R51, R51, 0x1, -R5 ;  /* 0x000000013333e824 */ /* 0x000fe400078e0a05 */
[----:B------:R-:W-:Y:S02]  /*29f0*/  IMAD.MOV R24, RZ, RZ, -R24 ;  /* 0x000000ffff187224 */ /* 0x000fe400078e0a18 */
[----:B------:R-:W-:Y:S01]  /*2a00*/  @!P5 IMAD.MOV R47, RZ, RZ, -R47 ;  /* 0x000000ffff2fd224 */ /* 0x000fe200078e0a2f */
[----:B------:R-:W-:Y:S01]  /*2a10*/  ISETP.GE.AND P5, PT, R56, RZ, PT ;  /* 0x000000ff3800720c */ /* 0x000fe20003fa6270 */
[----:B------:R-:W-:Y:S01]  /*2a20*/  @!P4 IMAD.MOV R49, RZ, RZ, -R49 ;  /* 0x000000ffff31c224 */ /* 0x000fe200078e0a31 */
[----:B------:R-:W-:Y:S01]  /*2a30*/  IABS R56, R57 ;  /* 0x0000003900387213 */ /* 0x000fe20000000000 */
[C---:B------:R-:W-:Y:S01]  /*2a40*/  IMAD R26, R5.reuse, R24, R26 ;  /* 0x00000018051a7224 */ /* 0x040fe200078e021a */
[C---:B------:R-:W-:Y:S01]  /*2a50*/  ISETP.GT.U32.AND P3, PT, R5.reuse, R51, PT ;  /* 0x000000330500720c */ /* 0x040fe20003f64070 */
[--C-:B------:R-:W-:Y:S01]  /*2a60*/  @!P0 IMAD.IADD R50, R50, 0x1, -R5.reuse ;  /* 0x0000000132328824 */ /* 0x100fe200078e0a05 */
[C---:B------:R-:W-:Y:S01]  /*2a70*/  ISETP.GT.U32.AND P4, PT, R5.reuse, R53, PT ;  /* 0x000000350500720c */ /* 0x040fe20003f84070 */
[----:B------:R-:W-:Y:S01]  /*2a80*/  @!P2 IMAD.IADD R52, R52, 0x1, -R5 ;  /* 0x000000013434a824 */ /* 0x000fe200078e0a05 */
[C---:B------:R-:W-:Y:S01]  /*2a90*/  ISETP.GT.U32.AND P2, PT, R5.reuse, R26, PT ;  /* 0x0000001a0500720c */ /* 0x040fe20003f44070 */
[----:B------:R-:W-:Y:S01]  /*2aa0*/  IMAD.HI.U32 R24, R12, R56, RZ ;  /* 0x000000380c187227 */ /* 0x000fe200078e00ff */
[----:B------:R-:W-:-:S02]  /*2ab0*/  ISETP.GT.U32.AND P6, PT, R5, R50, PT ;  /* 0x000000320500720c */ /* 0x000fc40003fc4070 */
[----:B------:R-:W-:Y:S01]  /*2ac0*/  ISETP.GE.AND P0, PT, R58, RZ, PT ;  /* 0x000000ff3a00720c */ /* 0x000fe20003f06270 */
[----:B------:R-:W-:Y:S01]  /*2ad0*/  IMAD.MOV R24, RZ, RZ, -R24 ;  /* 0x000000ffff187224 */ /* 0x000fe200078e0a18 */
[----:B------:R-:W-:Y:S01]  /*2ae0*/  IABS R58, R61 ;  /* 0x0000003d003a7213 */ /* 0x000fe20000000000 */
[----:B------:R-:W-:Y:S02]  /*2af0*/  VIADD R63, R3, 0xf ;  /* 0x0000000f033f7836 */ /* 0x000fe40000000000 */
[--C-:B------:R-:W-:Y:S01]  /*2b00*/  @!P3 IMAD.IADD R51, R51, 0x1, -R5.reuse ;  /* 0x000000013333b824 */ /* 0x100fe200078e0a05 */
[----:B------:R-:W-:Y:S01]  /*2b10*/  ISETP.GE.AND P3, PT, R25, RZ, PT ;  /* 0x000000ff1900720c */ /* 0x000fe20003f66270 */
[--C-:B------:R-:W-:Y:S01]  /*2b20*/  @!P4 IMAD.IADD R53, R53, 0x1, -R5.reuse ;  /* 0x000000013535c824 */ /* 0x100fe200078e0a05 */
[----:B------:R-:W-:Y:S01]  /*2b30*/  IABS R62, R63 ;  /* 0x0000003f003e7213 */ /* 0x000fe20000000000 */
[----:B------:R-:W-:Y:S01]  /*2b40*/  IMAD R56, R5, R24, R56 ;  /* 0x0000001805387224 */ /* 0x000fe200078e0238 */
[----:B------:R-:W-:Y:S01]  /*2b50*/  ISETP.GE.AND P4, PT, R57, RZ, PT ;  /* 0x000000ff3900720c */ /* 0x000fe20003f86270 */
[----:B------:R-:W-:Y:S01]  /*2b60*/  @!P2 IMAD.IADD R26, R26, 0x1, -R5 ;  /* 0x000000011a1aa824 */ /* 0x000fe200078e0a05 */
[C---:B------:R-:W-:Y:S01]  /*2b70*/  ISETP.GT.U32.AND P2, PT, R5.reuse, R53, PT ;  /* 0x000000350500720c */ /* 0x040fe20003f44070 */
[----:B------:R-:W-:Y:S01]  /*2b80*/  @!P1 IMAD.MOV R51, RZ, RZ, -R51 ;  /* 0x000000ffff339224 */ /* 0x000fe200078e0a33 */
[----:B------:R-:W-:Y:S01]  /*2b90*/  ISETP.GT.U32.AND P1, PT, R5, R56, PT ;  /* 0x000000380500720c */ /* 0x000fe20003f24070 */
[----:B------:R-:W-:Y:S01]  /*2ba0*/  @!P6 IMAD.IADD R50, R50, 0x1, -R5 ;  /* 0x000000013232e824 */ /* 0x000fe200078e0a05 */
[----:B------:R-:W-:Y:S01]  /*2bb0*/  ISETP.GE.AND P6, PT, R59, RZ, PT ;  /* 0x000000ff3b00720c */ /* 0x000fe20003fc6270 */
[----:B------:R-:W-:-:S04]  /*2bc0*/  IMAD.HI.U32 R25, R12, R58, RZ ;  /* 0x0000003a0c197227 */ /* 0x000fc800078e00ff */
[----:B------:R-:W-:Y:S02]  /*2bd0*/  IMAD.MOV R25, RZ, RZ, -R25 ;  /* 0x000000ffff197224 */ /* 0x000fe400078e0a19 */
[----:B------:R-:W-:Y:S01]  /*2be0*/  @!P5 IMAD.MOV R50, RZ, RZ, -R50 ;  /* 0x000000ffff32d224 */ /* 0x000fe200078e0a32 */
[----:B------:R-:W-:Y:S01]  /*2bf0*/  ISETP.GT.U32.AND P5, PT, R5, R26, PT ;  /* 0x0000001a0500720c */ /* 0x000fe20003fa4070 */
[--C-:B------:R-:W-:Y:S02]  /*2c00*/  @!P2 IMAD.IADD R53, R53, 0x1, -R5.reuse ;  /* 0x000000013535a824 */ /* 0x100fe400078e0a05 */
[----:B------:R-:W-:Y:S02]  /*2c10*/  @!P1 IMAD.IADD R56, R56, 0x1, -R5 ;  /* 0x0000000138389824 */ /* 0x000fe400078e0a05 */
[----:B------:R-:W-:Y:S02]  /*2c20*/  @!P6 IMAD.MOV R53, RZ, RZ, -R53 ;  /* 0x000000ffff35e224 */ /* 0x000fe400078e0a35 */
[C---:B------:R-:W-:Y:S01]  /*2c30*/  IMAD R58, R5.reuse, R25, R58 ;  /* 0x00000019053a7224 */ /* 0x040fe200078e023a */
[----:B------:R-:W-:Y:S01]  /*2c40*/  ISETP.GT.U32.AND P6, PT, R5, R56, PT ;  /* 0x000000380500720c */ /* 0x000fe20003fc4070 */
[----:B------:R-:W-:-:S03]  /*2c50*/  IMAD.HI.U32 R25, R12, R62, RZ ;  /* 0x0000003e0c197227 */ /* 0x000fc600078e00ff */
[----:B------:R-:W-:Y:S01]  /*2c60*/  ISETP.GT.U32.AND P2, PT, R5, R58, PT ;  /* 0x0000003a0500720c */ /* 0x000fe20003f44070 */
[----:B------:R-:W-:Y:S02]  /*2c70*/  IMAD.MOV R25, RZ, RZ, -R25 ;  /* 0x000000ffff197224 */ /* 0x000fe400078e0a19 */
[----:B------:R-:W-:Y:S02]  /*2c80*/  VIADD R89, R3, 0xc ;  /* 0x0000000c03597836 */ /* 0x000fe40000000000 */
[----:B------:R-:W-:Y:S02]  /*2c90*/  IMAD R62, R5, R25, R62 ;  /* 0x00000019053e7224 */ /* 0x000fe400078e023e */
[----:B------:R-:W-:Y:S01]  /*2ca0*/  VIADD R67, R3, 0xd ;  /* 0x0000000d03437836 */ /* 0x000fe20000000000 */
[----:B------:R-:W-:Y:S01]  /*2cb0*/  IABS R68, R89 ;  /* 0x0000005900447213 */ /* 0x000fe20000000000 */
[--C-:B------:R-:W-:Y:S01]  /*2cc0*/  @!P6 IMAD.IADD R56, R56, 0x1, -R5.reuse ;  /* 0x000000013838e824 */ /* 0x100fe200078e0a05 */
[----:B------:R-:W-:Y:S01]  /*2cd0*/  ISETP.GT.U32.AND P6, PT, R5, R62, PT ;  /* 0x0000003e0500720c */ /* 0x000fe20003fc4070 */
[----:B------:R-:W-:Y:S01]  /*2ce0*/  VIADD R59, R3, 0x10 ;  /* 0x00000010033b7836 */ /* 0x000fe20000000000 */
[----:B------:R-:W-:Y:S01]  /*2cf0*/  IABS R66, R67 ;  /* 0x0000004300427213 */ /* 0x000fe20000000000 */
[----:B------:R-:W-:-:S02]  /*2d00*/  @!P5 IMAD.IADD R26, R26, 0x1, -R5 ;  /* 0x000000011a1ad824 */ /* 0x000fc400078e0a05 */
[----:B------:R-:W-:Y:S01]  /*2d10*/  IMAD.HI.U32 R57, R12, R68, RZ ;  /* 0x000000440c397227 */ /* 0x000fe200078e00ff */
[----:B------:R-:W-:Y:S02]  /*2d20*/  IABS R60, R59 ;  /* 0x0000003b003c7213 */ /* 0x000fe40000000000 */
[----:B------:R-:W-:Y:S01]  /*2d30*/  ISETP.GE.AND P5, PT, R59, RZ, PT ;  /* 0x000000ff3b00720c */ /* 0x000fe20003fa6270 */
[----:B------:R-:W-:Y:S02]  /*2d40*/  IMAD.MOV R59, RZ, RZ, -R57 ;  /* 0x000000ffff3b7224 */ /* 0x000fe400078e0a39 */
[----:B------:R-:W-:Y:S02]  /*2d50*/  IMAD.MOV.U32 R75, RZ, RZ, R26 ;  /* 0x000000ffff4b7224 */ /* 0x000fe400078e001a */
[----:B------:R-:W-:Y:S02]  /*2d60*/  @!P6 IMAD.IADD R62, R62, 0x1, -R5 ;  /* 0x000000013e3ee824 */ /* 0x000fe400078e0a05 */
[----:B------:R-:W-:-:S02]  /*2d70*/  VIADD R57, R3, 0xb ;  /* 0x0000000b03397836 */ /* 0x000fc40000000000 */
[----:B------:R-:W-:-:S03]  /*2d80*/  IMAD.HI.U32 R25, R12, R66, RZ ;  /* 0x000000420c197227 */ /* 0x000fc600078e00ff */
[----:B------:R-:W-:Y:S01]  /*2d90*/  IABS R70, R57 ;  /* 0x0000003900467213 */ /* 0x000fe20000000000 */
[----:B------:R-:W-:Y:S01]  /*2da0*/  @!P3 IMAD.MOV R75, RZ, RZ, -R75 ;  /* 0x000000ffff4bb224 */ /* 0x000fe200078e0a4b */
[C---:B------:R-:W-:Y:S01]  /*2db0*/  ISETP.GT.U32.AND P3, PT, R5.reuse, R62, PT ;  /* 0x0000003e0500720c */ /* 0x040fe20003f64070 */
[----:B------:R-:W-:Y:S02]  /*2dc0*/  IMAD.MOV R25, RZ, RZ, -R25 ;  /* 0x000000ffff197224 */ /* 0x000fe400078e0a19 */
[C---:B------:R-:W-:Y:S02]  /*2dd0*/  IMAD R68, R5.reuse, R59, R68 ;  /* 0x0000003b05447224 */ /* 0x040fe400078e0244 */
[----:B------:R-:W-:Y:S02]  /*2de0*/  IMAD R66, R5, R25, R66 ;  /* 0x0000001905427224 */ /* 0x000fe400078e0242 */
[----:B------:R-:W-:Y:S02]  /*2df0*/  VIADD R59, R3, 0xa ;  /* 0x0000000a033b7836 */ /* 0x000fe40000000000 */
[----:B------:R-:W-:Y:S01]  /*2e00*/  IMAD.HI.U32 R25, R12, R70, RZ ;  /* 0x000000460c197227 */ /* 0x000fe200078e00ff */
[----:B------:R-:W-:-:S02]  /*2e10*/  ISETP.GT.U32.AND P6, PT, R5, R66, PT ;  /* 0x000000420500720c */ /* 0x000fc40003fc4070 */
[----:B------:R-:W-:Y:S01]  /*2e20*/  IABS R72, R59 ;  /* 0x0000003b00487213 */ /* 0x000fe20000000000 */
[----:B------:R-:W-:-:S04]  /*2e30*/  IMAD.HI.U32 R24, R12, R60, RZ ;  /* 0x0000003c0c187227 */ /* 0x000fc800078e00ff */
[----:B------:R-:W-:Y:S02]  /*2e40*/  IMAD.MOV R25, RZ, RZ, -R25 ;  /* 0x000000ffff197224 */ /* 0x000fe400078e0a19 */
[----:B------:R-:W-:Y:S02]  /*2e50*/  IMAD.MOV R24, RZ, RZ, -R24 ;  /* 0x000000ffff187224 */ /* 0x000fe400078e0a18 */
[----:B------:R-:W-:Y:S01]  /*2e60*/  @!P3 IMAD.IADD R62, R62, 0x1, -R5 ;  /* 0x000000013e3eb824 */ /* 0x000fe200078e0a05 */
[C---:B------:R-:W-:Y:S01]  /*2e70*/  ISETP.GT.U32.AND P3, PT, R5.reuse, R68, PT ;  /* 0x000000440500720c */ /* 0x040fe20003f64070 */
[C---:B------:R-:W-:Y:S02]  /*2e80*/  IMAD R70, R5.reuse, R25, R70 ;  /* 0x0000001905467224 */ /* 0x040fe400078e0246 */
[----:B------:R-:W-:Y:S02]  /*2e90*/  IMAD R60, R5, R24, R60 ;  /* 0x00000018053c7224 */ /* 0x000fe400078e023c */
[----:B------:R-:W-:-:S03]  /*2ea0*/  IMAD.HI.U32 R25, R12, R72, RZ ;  /* 0x000000480c197227 */ /* 0x000fc600078e00ff */
[----:B------:R-:W-:Y:S01]  /*2eb0*/  ISETP.GT.U32.AND P1, PT, R5, R60, PT ;  /* 0x0000003c0500720c */ /* 0x000fe20003f24070 */
[----:B------:R-:W-:Y:S02]  /*2ec0*/  VIADD R91, R3, 0x9 ;  /* 0x00000009035b7836 */ /* 0x000fe40000000000 */
[----:B------:R-:W-:Y:S02]  /*2ed0*/  IMAD.MOV R25, RZ, RZ, -R25 ;  /* 0x000000ffff197224 */ /* 0x000fe400078e0a19 */
[----:B------:R-:W-:Y:S01]  /*2ee0*/  @!P3 IMAD.IADD R68, R68, 0x1, -R5 ;  /* 0x000000014444b824 */ /* 0x000fe200078e0a05 */
[----:B------:R-:W-:Y:S01]  /*2ef0*/  IABS R74, R91 ;  /* 0x0000005b004a7213 */ /* 0x000fe20000000000 */
[----:B------:R-:W-:Y:S02]  /*2f00*/  IMAD R72, R5, R25, R72 ;  /* 0x0000001905487224 */ /* 0x000fe400078e0248 */
[C---:B------:R-:W-:Y:S02]  /*2f10*/  VIADD R93, R3.reuse, 0x8 ;  /* 0x00000008035d7836 */ /* 0x040fe40000000000 */
[----:B------:R-:W-:Y:S01]  /*2f20*/  VIADD R65, R3, 0xe ;  /* 0x0000000e03417836 */ /* 0x000fe20000000000 */
[----:B------:R-:W-:Y:S01]  /*2f30*/  ISETP.GT.U32.AND P3, PT, R5, R72, PT ;  /* 0x000000480500720c */ /* 0x000fe20003f64070 */
[----:B------:R-:W-:Y:S01]  /*2f40*/  IMAD.HI.U32 R26, R12, R74, RZ ;  /* 0x0000004a0c1a7227 */ /* 0x000fe200078e00ff */
[----:B------:R-:W-:-:S02]  /*2f50*/  IABS R76, R93 ;  /* 0x0000005d004c7213 */ /* 0x000fc40000000000 */
[----:B------:R-:W-:Y:S01]  /*2f60*/  IABS R64, R65 ;  /* 0x0000004100407213 */ /* 0x000fe20000000000 */
[----:B------:R-:W-:Y:S02]  /*2f70*/  @!P1 IMAD.IADD R60, R60, 0x1, -R5 ;  /* 0x000000013c3c9824 */ /* 0x000fe400078e0a05 */
[----:B------:R-:W-:Y:S02]  /*2f80*/  IMAD.MOV R26, RZ, RZ, -R26 ;  /* 0x000000ffff1a7224 */ /* 0x000fe400078e0a1a */
[----:B------:R-:W-:Y:S01]  /*2f90*/  @!P0 IMAD.MOV R52, RZ, RZ, -R52 ;  /* 0x000000ffff348224 */ /* 0x000fe200078e0a34 */
[----:B------:R-:W-:Y:S01]  /*2fa0*/  ISETP.GE.AND P0, PT, R61, RZ, PT ;  /* 0x000000ff3d00720c */ /* 0x000fe20003f06270 */
[C---:B------:R-:W-:Y:S01]  /*2fb0*/  IMAD R74, R5.reuse, R26, R74 ;  /* 0x0000001a054a7224 */ /* 0x040fe200078e024a */
[----:B------:R-:W-:Y:S01]  /*2fc0*/  ISETP.GT.U32.AND P1, PT, R5, R60, PT ;  /* 0x0000003c0500720c */ /* 0x000fe20003f24070 */
[----:B------:R-:W-:-:S04]  /*2fd0*/  IMAD.HI.U32 R61, R12, R76, RZ ;  /* 0x0000004c0c3d7227 */ /* 0x000fc800078e00ff */
[----:B------:R-:W-:-:S04]  /*2fe0*/  IMAD.HI.U32 R24, R12, R64, RZ ;  /* 0x000000400c187227 */ /* 0x000fc800078e00ff */
[--C-:B------:R-:W-:Y:S02]  /*2ff0*/  @!P2 IMAD.IADD R58, R58, 0x1, -R5.reuse ;  /* 0x000000013a3aa824 */ /* 0x100fe400078e0a05 */
[----:B------:R-:W-:Y:S01]  /*3000*/  @!P3 IMAD.IADD R72, R72, 0x1, -R5 ;  /* 0x000000014848b824 */ /* 0x000fe200078e0a05 */
[C---:B------:R-:W-:Y:S01]  /*3010*/  ISETP.GT.U32.AND P3, PT, R5.reuse, R74, PT ;  /* 0x0000004a0500720c */ /* 0x040fe20003f64070 */
[----:B------:R-:W-:Y:S01]  /*3020*/  IMAD.MOV R61, RZ, RZ, -R61 ;  /* 0x000000ffff3d7224 */ /* 0x000fe200078e0a3d */
[C---:B------:R-:W-:Y:S01]  /*3030*/  ISETP.GT.U32.AND P2, PT, R5.reuse, R58, PT ;  /* 0x0000003a0500720c */ /* 0x040fe20003f44070 */
[----:B------:R-:W-:Y:S02]  /*3040*/  IMAD.MOV R24, RZ, RZ, -R24 ;  /* 0x000000ffff187224 */ /* 0x000fe400078e0a18 */
[C---:B------:R-:W-:Y:S02]  /*3050*/  IMAD R76, R5.reuse, R61, R76 ;  /* 0x0000003d054c7224 */ /* 0x040fe400078e024c */
[----:B------:R-:W-:-:S02]  /*3060*/  IMAD R64, R5, R24, R64 ;  /* 0x0000001805407224 */ /* 0x000fc400078e0240 */
[----:B------:R-:W-:Y:S01]  /*3070*/  VIADD R61, R3, 0x7 ;  /* 0x00000007033d7836 */ /* 0x000fe20000000000 */
[----:B------:R-:W1:Y:S01]  /*3080*/  I2F.RP R24, R71 ;  /* 0x0000004700187306 */ /* 0x000e620000209400 */
[--C-:B------:R-:W-:Y:S01]  /*3090*/  @!P1 IMAD.IADD R60, R60, 0x1, -R5.reuse ;  /* 0x000000013c3c9824 */ /* 0x100fe200078e0a05 */
[C---:B------:R-:W-:Y:S01]  /*30a0*/  ISETP.GT.U32.AND P1, PT, R5.reuse, R64, PT ;  /* 0x000000400500720c */ /* 0x040fe20003f24070 */
[--C-:B------:R-:W-:Y:S01]  /*30b0*/  @!P6 IMAD.IADD R66, R66, 0x1, -R5.reuse ;  /* 0x000000014242e824 */ /* 0x100fe200078e0a05 */
[----:B------:R-:W-:Y:S01]  /*30c0*/  IABS R78, R61 ;  /* 0x0000003d004e7213 */ /* 0x000fe20000000000 */
[--C-:B------:R-:W-:Y:S01]  /*30d0*/  @!P3 IMAD.IADD R74, R74, 0x1, -R5.reuse ;  /* 0x000000014a4ab824 */ /* 0x100fe200078e0a05 */
[C---:B------:R-:W-:Y:S01]  /*30e0*/  ISETP.GT.U32.AND P3, PT, R5.reuse, R76, PT ;  /* 0x0000004c0500720c */ /* 0x040fe20003f64070 */
[----:B------:R-:W-:Y:S01]  /*30f0*/  @!P2 IMAD.IADD R58, R58, 0x1, -R5 ;  /* 0x000000013a3aa824 */ /* 0x000fe200078e0a05 */
[----:B------:R-:W-:Y:S01]  /*3100*/  ISETP.GT.U32.AND P6, PT, R5, R66, PT ;  /* 0x000000420500720c */ /* 0x000fe20003fc4070 */
[----:B------:R-:W-:Y:S01]  /*3110*/  IMAD.HI.U32 R26, R12, R78, RZ ;  /* 0x0000004e0c1a7227 */ /* 0x000fe200078e00ff */
[----:B------:R-:W-:-:S03]  /*3120*/  ISETP.GE.AND P2, PT, R63, RZ, PT ;  /* 0x000000ff3f00720c */ /* 0x000fc60003f46270 */
[----:B------:R-:W-:Y:S02]  /*3130*/  VIADD R63, R3, 0x6 ;  /* 0x00000006033f7836 */ /* 0x000fe40000000000 */
[----:B------:R-:W-:Y:S01]  /*3140*/  IMAD.MOV R26, RZ, RZ, -R26 ;  /* 0x000000ffff1a7224 */ /* 0x000fe200078e0a1a */
[----:B-1----:R-:W1:Y:S01]  /*3150*/  MUFU.RCP R24, R24 ;  /* 0x0000001800187308 */ /* 0x002e620000001000 */
[--C-:B------:R-:W-:Y:S01]  /*3160*/  @!P1 IMAD.IADD R64, R64, 0x1, -R5.reuse ;  /* 0x0000000140409824 */ /* 0x100fe200078e0a05 */
[----:B------:R-:W-:Y:S01]  /*3170*/  IABS R80, R63 ;  /* 0x0000003f00507213 */ /* 0x000fe20000000000 */
[C---:B------:R-:W-:Y:S02]  /*3180*/  IMAD R78, R5.reuse, R26, R78 ;  /* 0x0000001a054e7224 */ /* 0x040fe400078e024e */
[--C-:B------:R-:W-:Y:S01]  /*3190*/  @!P6 IMAD.IADD R66, R66, 0x1, -R5.reuse ;  /* 0x000000014242e824 */ /* 0x100fe200078e0a05 */
[----:B------:R-:W-:Y:S01]  /*31a0*/  ISETP.GT.U32.AND P1, PT, R5, R64, PT ;  /* 0x000000400500720c */ /* 0x000fe20003f24070 */
[----:B------:R-:W-:Y:S01]  /*31b0*/  @!P3 IMAD.IADD R76, R76, 0x1, -R5 ;  /* 0x000000014c4cb824 */ /* 0x000fe200078e0a05 */
[----:B------:R-:W-:Y:S01]  /*31c0*/  ISETP.GE.AND P6, PT, R65, RZ, PT ;  /* 0x000000ff4100720c */ /* 0x000fe20003fc6270 */
[----:B------:R-:W-:Y:S01]  /*31d0*/  IMAD.HI.U32 R65, R12, R80, RZ ;  /* 0x000000500c417227 */ /* 0x000fe200078e00ff */
[----:B------:R-:W-:-:S03]  /*31e0*/  ISETP.GT.U32.AND P3, PT, R5, R78, PT ;  /* 0x0000004e0500720c */ /* 0x000fc60003f64070 */
[----:B------:R-:W-:Y:S02]  /*31f0*/  IMAD.MOV R65, RZ, RZ, -R65 ;  /* 0x000000ffff417224 */ /* 0x000fe400078e0a41 */
[----:B------:R-:W-:Y:S02]  /*3200*/  VIADD R94, R3, 0x5 ;  /* 0x00000005035e7836 */ /* 0x000fe40000000000 */
[C---:B------:R-:W-:Y:S02]  /*3210*/  IMAD R80, R5.reuse, R65, R80 ;  /* 0x0000004105507224 */ /* 0x040fe400078e0250 */
[--C-:B------:R-:W-:Y:S01]  /*3220*/  @!P1 IMAD.IADD R64, R64, 0x1, -R5.reuse ;  /* 0x0000000140409824 */ /* 0x100fe200078e0a05 */
[C---:B------:R-:W-:Y:S01]  /*3230*/  ISETP.GT.U32.AND P1, PT, R5.reuse, R70, PT ;  /* 0x000000460500720c */ /* 0x040fe20003f24070 */
[----:B-1----:R-:W-:Y:S01]  /*3240*/  VIADD R24, R24, 0xffffffe ;  /* 0x0ffffffe18187836 */ /* 0x002fe20000000000 */
[----:B------:R-:W-:Y:S01]  /*3250*/  IABS R82, R94 ;  /* 0x0000005e00527213 */ /* 0x000fe20000000000 */
[----:B------:R-:W-:Y:S01]  /*3260*/  @!P3 IMAD.IADD R78, R78, 0x1, -R5 ;  /* 0x000000014e4eb824 */ /* 0x000fe200078e0a05 */
[----:B------:R-:W-:Y:S01]  /*3270*/  ISETP.GT.U32.AND P3, PT, R5, R80, PT ;  /* 0x000000500500720c */ /* 0x000fe20003f64070 */
[----:B------:R-:W1:Y:S01]  /*3280*/  F2I.FTZ.U32.TRUNC.NTZ R25, R24 ;  /* 0x0000001800197305 */ /* 0x000e62000021f000 */
[----:B------:R-:W-:-:S02]  /*3290*/  VIADD R95, R3, 0x4 ;  /* 0x00000004035f7836 */ /* 0x000fc40000000000 */
[----:B------:R-:W-:Y:S02]  /*32a0*/  IMAD.MOV.U32 R79, RZ, RZ, R58 ;  /* 0x000000ffff4f7224 */ /* 0x000fe400078e003a */
[C---:B------:R-:W-:Y:S01]  /*32b0*/  VIADD R97, R3.reuse, 0x1 ;  /* 0x0000000103617836 */ /* 0x040fe20000000000 */
[----:B------:R-:W-:Y:S01]  /*32c0*/  IABS R84, R95 ;  /* 0x0000005f00547213 */ /* 0x000fe20000000000 */
[----:B------:R-:W-:Y:S02]  /*32d0*/  VIADD R96, R3, 0x2 ;  /* 0x0000000203607836 */ /* 0x000fe40000000000 */
[--C-:B------:R-:W-:Y:S01]  /*32e0*/  @!P1 IMAD.IADD R70, R70, 0x1, -R5.reuse ;  /* 0x0000000146469824 */ /* 0x100fe200078e0a05 */
[----:B------:R-:W-:Y:S01]  /*32f0*/  ISETP.GE.AND P1, PT, R67, RZ, PT ;  /* 0x000000ff4300720c */ /* 0x000fe20003f26270 */
[----:B------:R-:W-:Y:S01]  /*3300*/  IMAD.HI.U32 R67, R12, R82, RZ ;  /* 0x000000520c437227 */ /* 0x000fe200078e00ff */
[----:B------:R-:W-:Y:S02]  /*3310*/  IABS R90, R97 ;  /* 0x00000061005a7213 */ /* 0x000fe40000000000 */
[----:B------:R-:W-:Y:S01]  /*3320*/  IABS R88, R96 ;  /* 0x0000006000587213 */ /* 0x000fe20000000000 */
[----:B------:R-:W-:Y:S01]  /*3330*/  @!P3 IMAD.IADD R80, R80, 0x1, -R5 ;  /* 0x000000015050b824 */ /* 0x000fe200078e0a05 */
[----:B------:R-:W-:Y:S01]  /*3340*/  ISETP.GT.U32.AND P3, PT, R5, R68, PT ;  /* 0x000000440500720c */ /* 0x000fe20003f64070 */
[----:B-1----:R-:W-:-:S02]  /*3350*/  IMAD.MOV R86, RZ, RZ, -R25 ;  /* 0x000000ffff567224 */ /* 0x002fc400078e0a19 */
[----:B------:R-:W-:Y:S02]  /*3360*/  IMAD.MOV R67, RZ, RZ, -R67 ;  /* 0x000000ffff437224 */ /* 0x000fe400078e0a43 */
[----:B------:R-:W-:Y:S02]  /*3370*/  IMAD.MOV.U32 R24, RZ, RZ, RZ ;  /* 0x000000ffff187224 */ /* 0x000fe400078e00ff */
[----:B------:R-:W-:Y:S02]  /*3380*/  IMAD R73, R86, R71, RZ ;  /* 0x0000004756497224 */ /* 0x000fe400078e02ff */
[----:B------:R-:W-:Y:S01]  /*3390*/  @!P0 IMAD.MOV R79, RZ, RZ, -R79 ;  /* 0x000000ffff4f8224 */ /* 0x000fe200078e0a4f */
[C---:B------:R-:W-:Y:S01]  /*33a0*/  ISETP.GT.U32.AND P0, PT, R5.reuse, R70, PT ;  /* 0x000000460500720c */ /* 0x040fe20003f04070 */
[----:B------:R-:W-:Y:S02]  /*33b0*/  IMAD R82, R5, R67, R82 ;  /* 0x0000004305527224 */ /* 0x000fe400078e0252 */
[----:B------:R-:W-:-:S04]  /*33c0*/  IMAD.HI.U32 R69, R12, R84, RZ ;  /* 0x000000540c457227 */ /* 0x000fc800078e00ff */
[----:B------:R-:W-:Y:S02]  /*33d0*/  IMAD.MOV.U32 R81, RZ, RZ, R60 ;  /* 0x000000ffff517224 */ /* 0x000fe400078e003c */
[----:B------:R-:W-:-:S04]  /*33e0*/  IMAD.HI.U32 R24, R25, R73, R24 ;  /* 0x0000004919187227 */ /* 0x000fc800078e0018 */
[----:B------:R-:W-:Y:S02]  /*33f0*/  IMAD.MOV.U32 R83, RZ, RZ, R62 ;  /* 0x000000ffff537224 */ /* 0x000fe400078e003e */
[----:B------:R-:W-:Y:S02]  /*3400*/  VIADD R73, R3, 0x3 ;  /* 0x0000000303497836 */ /* 0x000fe40000000000 */
[----:B------:R-:W-:Y:S01]  /*3410*/  @!P3 IMAD.IADD R68, R68, 0x1, -R5 ;  /* 0x000000014444b824 */ /* 0x000fe200078e0a05 */
[C---:B------:R-:W-:Y:S01]  /*3420*/  ISETP.GT.U32.AND P3, PT, R5.reuse, R82, PT ;  /* 0x000000520500720c */ /* 0x040fe20003f64070 */
[----:B------:R-:W-:Y:S01]  /*3430*/  IMAD.MOV R69, RZ, RZ, -R69 ;  /* 0x000000ffff457224 */ /* 0x000fe200078e0a45 */
[----:B------:R-:W-:Y:S01]  /*3440*/  IABS R86, R73 ;  /* 0x0000004900567213 */ /* 0x000fe20000000000 */
[----:B------:R-:W-:Y:S01]  /*3450*/  @!P5 IMAD.MOV R81, RZ, RZ, -R81 ;  /* 0x000000ffff51d224 */ /* 0x000fe200078e0a51 */
[----:B------:R-:W-:Y:S01]  /*3460*/  ISETP.GT.U32.AND P5, PT, R5, R76, PT ;  /* 0x0000004c0500720c */ /* 0x000fe20003fa4070 */
[----:B------:R-:W-:-:S04]  /*3470*/  IMAD.HI.U32 R65, R12, R90, RZ ;  /* 0x0000005a0c417227 */ /* 0x000fc800078e00ff */
[----:B------:R-:W-:Y:S01]  /*3480*/  @!P2 IMAD.MOV R83, RZ, RZ, -R83 ;  /* 0x000000ffff53a224 */ /* 0x000fe200078e0a53 */
[C---:B------:R-:W-:Y:S01]  /*3490*/  ISETP.GT.U32.AND P2, PT, R5.reuse, R74, PT ;  /* 0x0000004a0500720c */ /* 0x040fe20003f44070 */
[----:B------:R-:W-:Y:S01]  /*34a0*/  IMAD R84, R5, R69, R84 ;  /* 0x0000004505547224 */ /* 0x000fe200078e0254 */
[----:B------:R-:W-:Y:S01]  /*34b0*/  IABS R69, R98 ;  /* 0x0000006200457213 */ /* 0x000fe20000000000 */
[----:B------:R-:W-:-:S04]  /*34c0*/  IMAD.HI.U32 R26, R12, R88, RZ ;  /* 0x000000580c1a7227 */ /* 0x000fc800078e00ff */
[----:B------:R-:W-:Y:S02]  /*34d0*/  IMAD.MOV.U32 R77, RZ, RZ, R56 ;  /* 0x000000ffff4d7224 */ /* 0x000fe400078e0038 */
[----:B------:R-:W-:Y:S02]  /*34e0*/  IMAD.MOV.U32 R87, RZ, RZ, R66 ;  /* 0x000000ffff577224 */ /* 0x000fe400078e0042 */
[----:B------:R-:W-:Y:S02]  /*34f0*/  IMAD.MOV R65, RZ, RZ, -R65 ;  /* 0x000000ffff417224 */ /* 0x000fe400078e0a41 */
[----:B------:R-:W-:Y:S02]  /*3500*/  IMAD.MOV R26, RZ, RZ, -R26 ;  /* 0x000000ffff1a7224 */ /* 0x000fe400078e0a1a */
[----:B------:R-:W-:Y:S01]  /*3510*/  @!P4 IMAD.MOV R77, RZ, RZ, -R77 ;  /* 0x000000ffff4dc224 */ /* 0x000fe200078e0a4d */
[C---:B------:R-:W-:Y:S01]  /*3520*/  ISETP.GT.U32.AND P4, PT, R5.reuse, R72, PT ;  /* 0x000000480500720c */ /* 0x040fe20003f84070 */
[----:B------:R-:W-:Y:S01]  /*3530*/  @!P1 IMAD.MOV R87, RZ, RZ, -R87 ;  /* 0x000000ffff579224 */ /* 0x000fe200078e0a57 */
[C---:B------:R-:W-:Y:S01]  /*3540*/  ISETP.GT.U32.AND P1, PT, R5.reuse, R78, PT ;  /* 0x0000004e0500720c */ /* 0x040fe20003f24070 */
[----:B------:R-:W-:Y:S01]  /*3550*/  @!P0 IMAD.IADD R70, R70, 0x1, -R5 ;  /* 0x0000000146468824 */ /* 0x000fe200078e0a05 */
[----:B------:R-:W-:Y:S01]  /*3560*/  ISETP.GT.U32.AND P0, PT, R5, R84, PT ;  /* 0x000000540500720c */ /* 0x000fe20003f04070 */
[----:B------:R-:W-:-:S04]  /*3570*/  IMAD.HI.U32 R25, R12, R86, RZ ;  /* 0x000000560c197227 */ /* 0x000fc800078e00ff */
[----:B------:R-:W-:-:S04]  /*3580*/  IMAD.HI.U32 R12, R12, R92, RZ ;  /* 0x0000005c0c0c7227 */ /* 0x000fc800078e00ff */
[C---:B------:R-:W-:Y:S02]  /*3590*/  IMAD R90, R5.reuse, R65, R90 ;  /* 0x00000041055a7224 */ /* 0x040fe400078e025a */
[----:B------:R-:W-:Y:S02]  /*35a0*/  IMAD R88, R5, R26, R88 ;  /* 0x0000001a05587224 */ /* 0x000fe400078e0258 */
[----:B------:R-:W-:Y:S01]  /*35b0*/  @!P3 IMAD.IADD R82, R82, 0x1, -R5 ;  /* 0x000000015252b824 */ /* 0x000fe200078e0a05 */
[----:B------:R-:W-:Y:S01]  /*35c0*/  ISETP.GE.AND P3, PT, R89, RZ, PT ;  /* 0x000000ff5900720c */ /* 0x000fe20003f66270 */
[----:B------:R-:W-:Y:S02]  /*35d0*/  IMAD.MOV R67, RZ, RZ, -R25 ;  /* 0x000000ffff437224 */ /* 0x000fe400078e0a19 */
[----:B------:R-:W-:Y:S02]  /*35e0*/  IMAD.MOV R12, RZ, RZ, -R12 ;  /* 0x000000ffff0c7224 */ /* 0x000fe400078e0a0c */
[--C-:B------:R-:W-:Y:S01]  /*35f0*/  @!P5 IMAD.IADD R76, R76, 0x1, -R5.reuse ;  /* 0x000000014c4cd824 */ /* 0x100fe200078e0a05 */
[C---:B------:R-:W-:Y:S01]  /*3600*/  ISETP.GT.U32.AND P5, PT, R5.reuse, R90, PT ;  /* 0x0000005a0500720c */ /* 0x040fe20003fa4070 */
[----:B------:R-:W-:Y:S01]  /*3610*/  @!P2 IMAD.IADD R74, R74, 0x1, -R5 ;  /* 0x000000014a4aa824 */ /* 0x000fe200078e0a05 */
[----:B------:R-:W-:Y:S01]  /*3620*/  ISETP.GT.U32.AND P2, PT, R5, R88, PT ;  /* 0x000000580500720c */ /* 0x000fe20003f44070 */
[----:B------:R-:W-:-:S02]  /*3630*/  IMAD.MOV.U32 R85, RZ, RZ, R64 ;  /* 0x000000ffff557224 */ /* 0x000fc400078e0040 */
[C---:B------:R-:W-:Y:S02]  /*3640*/  IMAD R86, R5.reuse, R67, R86 ;  /* 0x0000004305567224 */ /* 0x040fe400078e0256 */
[C---:B------:R-:W-:Y:S01]  /*3650*/  IMAD R92, R5.reuse, R12, R92 ;  /* 0x0000000c055c7224 */ /* 0x040fe200078e025c */
[----:B------:R-:W-:Y:S01]  /*3660*/  LOP3.LUT R12, RZ, R55, RZ, 0x33, !PT ;  /* 0x00000037ff0c7212 */ /* 0x000fe200078e33ff */
[----:B------:R-:W-:Y:S02]  /*3670*/  IMAD.MOV.U32 R25, RZ, RZ, R69 ;  /* 0x000000ffff197224 */ /* 0x000fe400078e0045 */
[----:B------:R-:W-:Y:S01]  /*3680*/  @!P6 IMAD.MOV R85, RZ, RZ, -R85 ;  /* 0x000000ffff55e224 */ /* 0x000fe200078e0a55 */
[C---:B------:R-:W-:Y:S01]  /*3690*/  ISETP.GT.U32.AND P6, PT, R5.reuse, R80, PT ;  /* 0x000000500500720c */ /* 0x040fe20003fc4070 */
[--C-:B------:R-:W-:Y:S01]  /*36a0*/  @!P4 IMAD.IADD R72, R72, 0x1, -R5.reuse ;  /* 0x000000014848c824 */ /* 0x100fe200078e0a05 */
[C---:B------:R-:W-:Y:S01]  /*36b0*/  ISETP.GT.U32.AND P4, PT, R5.reuse, R86, PT ;  /* 0x000000560500720c */ /* 0x040fe20003f84070 */
[--C-:B------:R-:W-:Y:S01]  /*36c0*/  @!P1 IMAD.IADD R78, R78, 0x1, -R5.reuse ;  /* 0x000000014e4e9824 */ /* 0x100fe200078e0a05 */
[----:B------:R-:W-:Y:S01]  /*36d0*/  ISETP.GT.U32.AND P1, PT, R5, R92, PT ;  /* 0x0000005c0500720c */ /* 0x000fe20003f24070 */
[----:B------:R-:W-:Y:S01]  /*36e0*/  @!P0 IMAD.IADD R84, R84, 0x1, -R5 ;  /* 0x0000000154548824 */ /* 0x000fe200078e0a05 */
[----:B------:R-:W-:Y:S01]  /*36f0*/  ISETP.GE.AND P0, PT, R57, RZ, PT ;  /* 0x000000ff3900720c */ /* 0x000fe20003f06270 */
[----:B------:R-:W-:-:S04]  /*3700*/  IMAD.HI.U32 R24, R24, R25, RZ ;  /* 0x0000001918187227 */ /* 0x000fc800078e00ff */
[----:B------:R-:W-:Y:S02]  /*3710*/  IMAD.MOV.U32 R89, RZ, RZ, R68 ;  /* 0x000000ffff597224 */ /* 0x000fe400078e0044 */
[----:B------:R-:W-:Y:S02]  /*3720*/  IMAD.MOV R24, RZ, RZ, -R24 ;  /* 0x000000ffff187224 */ /* 0x000fe400078e0a18 */
[----:B------:R-:W-:Y:S01]  /*3730*/  @!P3 IMAD.MOV R89, RZ, RZ, -R89 ;  /* 0x000000ffff59b224 */ /* 0x000fe200078e0a59 */
[----:B------:R-:W-:Y:S01]  /*3740*/  ISETP.GT.U32.AND P3, PT, R5, R82, PT ;  /* 0x000000520500720c */ /* 0x000fe20003f64070 */
[--C-:B------:R-:W-:Y:S01]  /*3750*/  @!P5 IMAD.IADD R90, R90, 0x1, -R5.reuse ;  /* 0x000000015a5ad824 */ /* 0x100fe200078e0a05 */
[----:B------:R-:W-:Y:S01]  /*3760*/  ISETP.GE.AND P5, PT, R93, RZ, PT ;  /* 0x000000ff5d00720c */ /* 0x000fe20003fa6270 */
[----:B------:R-:W-:Y:S01]  /*3770*/  @!P2 IMAD.IADD R88, R88, 0x1, -R5 ;  /* 0x000000015858a824 */ /* 0x000fe200078e0a05 */
[----:B------:R-:W-:Y:S01]  /*3780*/  ISETP.GE.AND P2, PT, R91, RZ, PT ;  /* 0x000000ff5b00720c */ /* 0x000fe20003f46270 */
[----:B------:R-:W-:-:S02]  /*3790*/  IMAD R26, R71, R24, R25 ;  /* 0x00000018471a7224 */ /* 0x000fc400078e0219 */
[----:B------:R-:W-:Y:S01]  /*37a0*/  IMAD.MOV.U32 R91, RZ, RZ, R70 ;  /* 0x000000ffff5b7224 */ /* 0x000fe200078e0046 */
[----:B------:R-:W1:Y:S01]  /*37b0*/  LDC.64 R24, c[0x0][0x218] ;  /* 0x00008600ff187b82 */ /* 0x000e620000000a00 */
[--C-:B------:R-:W-:Y:S01]  /*37c0*/  @!P6 IMAD.IADD R80, R80, 0x1, -R5.reuse ;  /* 0x000000015050e824 */ /* 0x100fe200078e0a05 */
[----:B------:R-:W-:Y:S01]  /*37d0*/  ISETP.GT.U32.AND P6, PT, R71, R26, PT ;  /* 0x0000001a4700720c */ /* 0x000fe20003fc4070 */
[--C-:B------:R-:W-:Y:S01]  /*37e0*/  @!P4 IMAD.IADD R86, R86, 0x1, -R5.reuse ;  /* 0x000000015656c824 */ /* 0x100fe200078e0a05 */
[----:B------:R-:W-:Y:S01]  /*37f0*/  ISETP.GE.AND P4, PT, R59, RZ, PT ;  /* 0x000000ff3b00720c */ /* 0x000fe20003f86270 */
[----:B------:R-:W-:Y:S01]  /*3800*/  @!P1 IMAD.IADD R92, R92, 0x1, -R5 ;  /* 0x000000015c5c9824 */ /* 0x000fe200078e0a05 */
[----:B------:R-:W-:Y:S01]  /*3810*/  ISETP.GE.AND P1, PT, R61, RZ, PT ;  /* 0x000000ff3d00720c */ /* 0x000fe20003f26270 */
[----:B------:R-:W-:Y:S01]  /*3820*/  @!P0 IMAD.MOV R91, RZ, RZ, -R91 ;  /* 0x000000ffff5b8224 */ /* 0x000fe200078e0a5b */
[----:B------:R-:W-:Y:S01]  /*3830*/  ISETP.GT.U32.AND P0, PT, R5, R84, PT ;  /* 0x000000540500720c */ /* 0x000fe20003f04070 */
[----:B------:R-:W-:Y:S01]  /*3840*/  @!P3 IMAD.IADD R82, R82, 0x1, -R5 ;  /* 0x000000015252b824 */ /* 0x000fe200078e0a05 */
[----:B------:R-:W-:Y:S01]  /*3850*/  ISETP.GE.AND P3, PT, R63, RZ, PT ;  /* 0x000000ff3f00720c */ /* 0x000fe20003f66270 */
[----:B------:R-:W-:Y:S01]  /*3860*/  @!P5 IMAD.MOV R76, RZ, RZ, -R76 ;  /* 0x000000ffff4cd224 */ /* 0x000fe200078e0a4c */
[----:B------:R-:W-:Y:S01]  /*3870*/  ISETP.GT.U32.AND P5, PT, R5, R90, PT ;  /* 0x0000005a0500720c */ /* 0x000fe20003fa4070 */
[----:B------:R-:W-:-:S02]  /*3880*/  IMAD.MOV.U32 R93, RZ, RZ, R72 ;  /* 0x000000ffff5d7224 */ /* 0x000fc400078e0048 */
[----:B------:R-:W-:Y:S02]  /*3890*/  @!P6 IMAD.IADD R26, R26, 0x1, -R71 ;  /* 0x000000011a1ae824 */ /* 0x000fe400078e0a47 */
[----:B------:R-:W-:Y:S01]  /*38a0*/  @!P4 IMAD.MOV R93, RZ, RZ, -R93 ;  /* 0x000000ffff5dc224 */ /* 0x000fe200078e0a5d */
[C---:B------:R-:W-:Y:S01]  /*38b0*/  ISETP.GT.U32.AND P4, PT, R5.reuse, R86, PT ;  /* 0x000000560500720c */ /* 0x040fe20003f84070 */
[----:B------:R-:W-:Y:S01]  /*38c0*/  @!P2 IMAD.MOV R74, RZ, RZ, -R74 ;  /* 0x000000ffff4aa224 */ /* 0x000fe200078e0a4a */
[C---:B------:R-:W-:Y:S01]  /*38d0*/  ISETP.GT.U32.AND P2, PT, R5.reuse, R88, PT ;  /* 0x000000580500720c */ /* 0x040fe20003f44070 */
[----:B------:R-:W-:Y:S01]  /*38e0*/  @!P1 IMAD.MOV R78, RZ, RZ, -R78 ;  /* 0x000000ffff4e9224 */ /* 0x000fe200078e0a4e */
[----:B------:R-:W-:Y:S01]  /*38f0*/  ISETP.GT.U32.AND P1, PT, R5, R92, PT ;  /* 0x0000005c0500720c */ /* 0x000fe20003f24070 */
[--C-:B------:R-:W-:Y:S01]  /*3900*/  @!P0 IMAD.IADD R84, R84, 0x1, -R5.reuse ;  /* 0x0000000154548824 */ /* 0x100fe200078e0a05 */
[----:B------:R-:W-:Y:S01]  /*3910*/  ISETP.GE.AND P0, PT, R94, RZ, PT ;  /* 0x000000ff5e00720c */ /* 0x000fe20003f06270 */
[----:B------:R-:W-:Y:S01]  /*3920*/  @!P3 IMAD.MOV R80, RZ, RZ, -R80 ;  /* 0x000000ffff50b224 */ /* 0x000fe200078e0a50 */
[----:B------:R-:W-:Y:S01]  /*3930*/  ISETP.GT.U32.AND P6, PT, R71, R26, PT ;  /* 0x0000001a4700720c */ /* 0x000fe20003fc4070 */
[--C-:B------:R-:W-:Y:S01]  /*3940*/  @!P5 IMAD.IADD R90, R90, 0x1, -R5.reuse ;  /* 0x000000015a5ad824 */ /* 0x100fe200078e0a05 */
[----:B------:R-:W-:Y:S01]  /*3950*/  ISETP.NE.AND P3, PT, R55, RZ, PT ;  /* 0x000000ff3700720c */ /* 0x000fe20003f65270 */
[----:B------:R-:W-:Y:S01]  /*3960*/  IMAD.SHL.U32 R106, R133, 0x10, RZ ;  /* 0x00000010856a7824 */ /* 0x000fe200078e00ff */
[----:B------:R-:W-:Y:S01]  /*3970*/  ISETP.GE.AND P5, PT, R96, RZ, PT ;  /* 0x000000ff6000720c */ /* 0x000fe20003fa6270 */
[--C-:B------:R-:W-:Y:S01]  /*3980*/  @!P4 IMAD.IADD R86, R86, 0x1, -R5.reuse ;  /* 0x000000015656c824 */ /* 0x100fe200078e0a05 */
[----:B------:R-:W-:Y:S01]  /*3990*/  SEL R10, R12, R10, !P3 ;  /* 0x0000000a0c0a7207 */ /* 0x000fe20005800000 */
[--C-:B------:R-:W-:Y:S01]  /*39a0*/  @!P2 IMAD.IADD R88, R88, 0x1, -R5.reuse ;  /* 0x000000015858a824 */ /* 0x100fe200078e0a05 */
[----:B------:R-:W-:Y:S01]  /*39b0*/  SEL R16, R12, R16, !P3 ;  /* 0x000000100c107207 */ /* 0x000fe20005800000 */
[----:B------:R-:W-:Y:S01]  /*39c0*/  @!P1 IMAD.IADD R92, R92, 0x1, -R5 ;  /* 0x000000015c5c9824 */ /* 0x000fe200078e0a05 */
[----:B------:R-:W-:Y:S01]  /*39d0*/  ISETP.GE.AND P4, PT, R95, RZ, PT ;  /* 0x000000ff5f00720c */ /* 0x000fe20003f86270 */
[----:B------:R-:W-:Y:S01]  /*39e0*/  @!P0 IMAD.MOV R82, RZ, RZ, -R82 ;  /* 0x000000ffff528224 */ /* 0x000fe200078e0a52 */
[----:B------:R-:W-:Y:S01]  /*39f0*/  ISETP.GE.AND P2, PT, R73, RZ, PT ;  /* 0x000000ff4900720c */ /* 0x000fe20003f46270 */
[----:B------:R-:W-:Y:S01]  /*3a00*/  IMAD R105, R10, UR4, RZ ;  /* 0x000000040a697c24 */ /* 0x000fe2000f8e02ff */
[----:B------:R-:W-:Y:S01]  /*3a10*/  ISETP.GE.AND P1, PT, R97, RZ, PT ;  /* 0x000000ff6100720c */ /* 0x000fe20003f26270 */
[----:B------:R-:W-:Y:S01]  /*3a20*/  @!P6 IMAD.IADD R26, R26, 0x1, -R71 ;  /* 0x000000011a1ae824 */ /* 0x000fe200078e0a47 */
[----:B------:R-:W-:Y:S01]  /*3a30*/  ISETP.GE.AND P0, PT, R3, RZ, PT ;  /* 0x000000ff0300720c */ /* 0x000fe20003f06270 */
[----:B------:R-:W-:Y:S01]  /*3a40*/  @!P5 IMAD.MOV R88, RZ, RZ, -R88 ;  /* 0x000000ffff58d224 */ /* 0x000fe200078e0a58 */
[----:B------:R-:W-:Y:S01]  /*3a50*/  SEL R9, R12, R9, !P3 ;  /* 0x000000090c097207 */ /* 0x000fe20005800000 */
[----:B------:R-:W-:Y:S01]  /*3a60*/  IMAD R208, R208, UR29, RZ ;  /* 0x0000001dd0d07c24 */ /* 0x000fe2000f8e02ff */
[----:B------:R-:W-:Y:S01]  /*3a70*/  SEL R72, R12, R47, !P3 ;  /* 0x0000002f0c487207 */ /* 0x000fe20005800000 */
[----:B------:R-:W-:Y:S01]  /*3a80*/  IMAD R207, R207, UR29, RZ ;  /* 0x0000001dcfcf7c24 */ /* 0x000fe2000f8e02ff */
[----:B------:R-:W-:Y:S01]  /*3a90*/  ISETP.GE.AND P6, PT, R98, RZ, PT ;  /* 0x000000ff6200720c */ /* 0x000fe20003fc6270 */
[----:B------:R-:W-:Y:S01]  /*3aa0*/  IMAD R9, R9, UR4, RZ ;  /* 0x0000000409097c24 */ /* 0x000fe2000f8e02ff */
[----:B------:R-:W-:Y:S01]  /*3ab0*/  SEL R47, R12, R81, !P3 ;  /* 0x000000510c2f7207 */ /* 0x000fe20005800000 */
[----:B------:R-:W-:Y:S01]  /*3ac0*/  IMAD R81, R16, UR4, RZ ;  /* 0x0000000410517c24 */ /* 0x000fe2000f8e02ff */
[----:B------:R-:W-:Y:S01]  /*3ad0*/  SHF.R.S32.HI R16, RZ, 0x1f, R105 ;  /* 0x0000001fff107819 */ /* 0x000fe20000011469 */
[----:B------:R-:W-:Y:S01]  /*3ae0*/  @!P4 IMAD.MOV R84, RZ, RZ, -R84 ;  /* 0x000000ffff54c224 */ /* 0x000fe200078e0a54 */
[C---:B------:R-:W-:Y:S01]  /*3af0*/  SEL R6, R12.reuse, R6, !P3 ;  /* 0x000000060c067207 */ /* 0x040fe20005800000 */
[----:B------:R-:W-:Y:S01]  /*3b00*/  @!P2 IMAD.MOV R86, RZ, RZ, -R86 ;  /* 0x000000ffff56a224 */ /* 0x000fe200078e0a56 */
[C---:B------:R-:W-:Y:S01]  /*3b10*/  SEL R20, R12.reuse, R20, !P3 ;  /* 0x000000140c147207 */ /* 0x040fe20005800000 */
[----:B------:R-:W-:Y:S01]  /*3b20*/  @!P1 IMAD.MOV R90, RZ, RZ, -R90 ;  /* 0x000000ffff5a9224 */ /* 0x000fe200078e0a5a */
[----:B-1----:R-:W-:Y:S01]  /*3b30*/  IADD3 R105, P5, R105, R24, RZ ;  /* 0x0000001869697210 */ /* 0x002fe20007fbe0ff */
[----:B------:R-:W-:Y:S01]  /*3b40*/  @!P0 IMAD.MOV R92, RZ, RZ, -R92 ;  /* 0x000000ffff5c8224 */ /* 0x000fe200078e0a5c */
[C---:B------:R-:W-:Y:S01]  /*3b50*/  SEL R7, R12.reuse, R7, !P3 ;  /* 0x000000070c077207 */ /* 0x040fe20005800000 */
[----:B------:R-:W-:Y:S01]  /*3b60*/  @!P6 IMAD.MOV R26, RZ, RZ, -R26 ;  /* 0x000000ffff1ae224 */ /* 0x000fe200078e0a1a */
[----:B------:R-:W-:Y:S01]  /*3b70*/  SEL R55, R12, R28, !P3 ;  /* 0x0000001c0c377207 */ /* 0x000fe20005800000 */
[----:B------:R-:W-:Y:S01]  /*3b80*/  IMAD.X R16, R16, 0x1, R25, P5 ;  /* 0x0000000110107824 */ /* 0x000fe200028e0619 */
[C---:B------:R-:W-:Y:S01]  /*3b90*/  SEL R71, R12.reuse, R45, !P3 ;  /* 0x0000002d0c477207 */ /* 0x040fe20005800000 */
[----:B------:R-:W-:Y:S01]  /*3ba0*/  IMAD R7, R7, UR4, RZ ;  /* 0x0000000407077c24 */ /* 0x000fe2000f8e02ff */
[----:B------:R-:W-:Y:S01]  /*3bb0*/  SEL R67, R12, R40, !P3 ;  /* 0x000000280c437207 */ /* 0x000fe20005800000 */
[----:B------:R-:W-:Y:S01]  /*3bc0*/  IMAD R187, R72, UR4, RZ ;  /* 0x0000000448bb7c24 */ /* 0x000fe2000f8e02ff */
[C---:B------:R-:W-:Y:S01]  /*3bd0*/  SEL R28, R12.reuse, R51, !P3 ;  /* 0x000000330c1c7207 */ /* 0x040fe20005800000 */
[----:B------:R-:W-:Y:S01]  /*3be0*/  IMAD R95, R55, UR4, RZ ;  /* 0x00000004375f7c24 */ /* 0x000fe2000f8e02ff */
[C---:B------:R-:W-:Y:S01]  /*3bf0*/  SEL R45, R12.reuse, R75, !P3 ;  /* 0x0000004b0c2d7207 */ /* 0x040fe20005800000 */
[----:B------:R-:W-:Y:S01]  /*3c00*/  IMAD R121, R67, UR4, RZ ;  /* 0x0000000443797c24 */ /* 0x000fe2000f8e02ff */
[----:B------:R-:W-:Y:S01]  /*3c10*/  SEL R51, R12, R77, !P3 ;  /* 0x0000004d0c337207 */ /* 0x000fe20005800000 */
        /* <DEDUP_REMOVED lines=9> */
[----:B------:R-:W-:Y:S01]  /*3cb0*/  SHF.R.S32.HI R20, RZ, 0x1f, R9 ;  /* 0x0000001fff147819 */ /* 0x000fe20000011409 */
[----:B------:R-:W-:Y:S01]  /*3cc0*/  IMAD R183, R71, UR4, RZ ;  /* 0x0000000447b77c24 */ /* 0x000fe2000f8e02ff */
[----:B------:R-:W-:Y:S01]  /*3cd0*/  IADD3 R6, P5, R9, R24, RZ ;  /* 0x0000001809067210 */ /* 0x000fe20007fbe0ff */
[----:B------:R-:W-:Y:S01]  /*3ce0*/  IMAD R97, R56, UR4, RZ ;  /* 0x0000000438617c24 */ /* 0x000fe2000f8e02ff */
[----:B------:R-:W-:Y:S01]  /*3cf0*/  SEL R8, R12, R8, !P3 ;  /* 0x000000080c087207 */ /* 0x000fe20005800000 */
[----:B------:R-:W-:Y:S01]  /*3d00*/  IMAD R197, R28, UR4, RZ ;  /* 0x000000041cc57c24 */ /* 0x000fe2000f8e02ff */
[----:B------:R-:W-:Y:S01]  /*3d10*/  SEL R73, R12, R49, !P3 ;  /* 0x000000310c497207 */ /* 0x000fe20005800000 */
[----:B------:R-:W-:Y:S01]  /*3d20*/  IMAD.X R20, R20, 0x1, R25, P5 ;  /* 0x0000000114147824 */ /* 0x000fe200028e0619 */
[----:B------:R-:W-:Y:S01]  /*3d30*/  SEL R13, R12, R13, !P3 ;  /* 0x0000000d0c0d7207 */ /* 0x000fe20005800000 */
[----:B------:R-:W-:Y:S01]  /*3d40*/  IMAD R75, R8, UR4, RZ ;  /* 0x00000004084b7c24 */ /* 0x000fe2000f8e02ff */
        /* <DEDUP_REMOVED lines=8> */
[C---:B------:R-:W-:Y:S01]  /*3dd0*/  SEL R57, R12.reuse, R30, !P3 ;  /* 0x0000001e0c397207 */ /* 0x040fe20005800000 */
[----:B------:R-:W-:Y:S01]  /*3de0*/  IMAD R13, R13, UR4, RZ ;  /* 0x000000040d0d7c24 */ /* 0x000fe2000f8e02ff */
        /* <DEDUP_REMOVED lines=44> */
[----:B------:R-:W-:-:S02]  /*40b0*/  SEL R46, R12, R46, !P3 ;  /* 0x0000002e0c2e7207 */ /* 0x000fc40005800000 */
[----:B------:R-:W-:Y:S01]  /*40c0*/  SEL R48, R12, R48, !P3 ;  /* 0x000000300c307207 */ /* 0x000fe20005800000 */
[----:B------:R-:W-:Y:S01]  /*40d0*/  IMAD R185, R44, UR4, RZ ;  /* 0x000000042cb97c24 */ /* 0x000fe2000f8e02ff */
        /* <DEDUP_REMOVED lines=21> */
[C---:B------:R-:W-:Y:S02]  /*4230*/  SEL R33, R12.reuse, R84, !P3 ;  /* 0x000000540c217207 */ /* 0x040fe40005800000 */
[C---:B------:R-:W-:Y:S02]  /*4240*/  SEL R35, R12.reuse, R86, !P3 ;  /* 0x000000560c237207 */ /* 0x040fe40005800000 */
[C---:B------:R-:W-:Y:S02]  /*4250*/  SEL R38, R12.reuse, R88, !P3 ;  /* 0x000000580c267207 */ /* 0x040fe40005800000 */
[C---:B------:R-:W-:Y:S02]  /*4260*/  SEL R32, R12.reuse, R90, !P3 ;  /* 0x0000005a0c207207 */ /* 0x040fe40005800000 */
[----:B------:R-:W-:Y:S02]  /*4270*/  SEL R39, R12, R92, !P3 ;  /* 0x0000005c0c277207 */ /* 0x000fe40005800000 */
[----:B------:R-:W-:Y:S01]  /*4280*/  SHF.R.S32.HI R56, RZ, 0x1f, R77 ;  /* 0x0000001fff387819 */ /* 0x000fe2000001144d */
[----:B------:R-:W-:Y:S01]  /*4290*/  IMAD R203, R32, UR4, RZ ;  /* 0x0000000420cb7c24 */ /* 0x000fe2000f8e02ff */
[-C--:B------:R-:W-:Y:S01]  /*42a0*/  IADD3 R10, P5, R77, R24.reuse, RZ ;  /* 0x000000184d0a7210 */ /* 0x080fe20007fbe0ff */
[----:B------:R-:W-:Y:S01]  /*42b0*/  IMAD R39, R39, UR4, RZ ;  /* 0x0000000427277c24 */ /* 0x000fe2000f8e02ff */
[----:B------:R-:W-:-:S02]  /*42c0*/  IADD3 R12, P1, R45, R24, RZ ;  /* 0x000000182d0c7210 */ /* 0x000fc40007f3e0ff */
[----:B------:R-:W-:Y:S01]  /*42d0*/  SHF.R.S32.HI R22, RZ, 0x1f, R75 ;  /* 0x0000001fff167819 */ /* 0x000fe2000001144b */
[----:B------:R-:W-:Y:S01]  /*42e0*/  IMAD.X R56, R56, 0x1, R25, P5 ;  /* 0x0000000138387824 */ /* 0x000fe200028e0619 */
[----:B------:R-:W-:Y:S02]  /*42f0*/  R2UR UR58, R12 ;  /* 0x000000000c3a72ca */ /* 0x000fe400000e0000 */
[-C--:B------:R-:W-:Y:S02]  /*4300*/  IADD3 R8, P6, R75, R24.reuse, RZ ;  /* 0x000000184b087210 */ /* 0x080fe40007fde0ff */
[-C--:B------:R-:W-:Y:S02]  /*4310*/  IADD3 R12, P2, R49, R24.reuse, RZ ;  /* 0x00000018310c7210 */ /* 0x080fe40007f5e0ff */
[----:B------:R-:W-:Y:S01]  /*4320*/  SHF.R.S32.HI R60, RZ, 0x1f, R13 ;  /* 0x0000001fff3c7819 */ /* 0x000fe2000001140d */
[----:B------:R-:W-:Y:S01]  /*4330*/  IMAD.X R22, R22, 0x1, R25, P6 ;  /* 0x0000000116167824 */ /* 0x000fe200030e0619 */
[----:B------:R-:W-:-:S02]  /*4340*/  IADD3 R14, P5, R13, R24, RZ ;  /* 0x000000180d0e7210 */ /* 0x000fc40007fbe0ff */
[----:B------:R-:W-:Y:S02]  /*4350*/  R2UR UR54, R12 ;  /* 0x000000000c3672ca */ /* 0x000fe400000e0000 */
[----:B------:R-:W-:Y:S01]  /*4360*/  SHF.R.S32.HI R58, RZ, 0x1f, R11 ;  /* 0x0000001fff3a7819 */ /* 0x000fe2000001140b */
[----:B------:R-:W-:Y:S01]  /*4370*/  IMAD.X R60, R60, 0x1, R25, P5 ;  /* 0x000000013c3c7824 */ /* 0x000fe200028e0619 */
[-C--:B------:R-:W-:Y:S02]  /*4380*/  IADD3 R12, P6, R11, R24.reuse, RZ ;  /* 0x000000180b0c7210 */ /* 0x080fe40007fde0ff */
[----:B------:R-:W-:Y:S02]  /*4390*/  SHF.R.S32.HI R64, RZ, 0x1f, R79 ;  /* 0x0000001fff407819 */ /* 0x000fe4000001144f */
[----:B------:R-:W-:Y:S01]  /*43a0*/  IADD3 R9, P5, R79, R24, RZ ;  /* 0x000000184f097210 */ /* 0x000fe20007fbe0ff */
[----:B------:R-:W-:Y:S01]  /*43b0*/  IMAD.X R58, R58, 0x1, R25, P6 ;  /* 0x000000013a3a7824 */ /* 0x000fe200030e0619 */
[----:B------:R-:W-:-:S02]  /*43c0*/  SHF.R.S32.HI R62, RZ, 0x1f, R15 ;  /* 0x0000001fff3e7819 */ /* 0x000fc4000001140f */
[-C--:B------:R-:W-:Y:S01]  /*43d0*/  IADD3 R7, P6, R15, R24.reuse, RZ ;  /* 0x000000180f077210 */ /* 0x080fe20007fde0ff */
[----:B------:R-:W-:Y:S01]  /*43e0*/  IMAD.X R64, R64, 0x1, R25, P5 ;  /* 0x0000000140407824 */ /* 0x000fe200028e0619 */
[----:B------:R-:W-:Y:S02]  /*43f0*/  SHF.R.S32.HI R68, RZ, 0x1f, R81 ;  /* 0x0000001fff447819 */ /* 0x000fe40000011451 */
[-C--:B------:R-:W-:Y:S01]  /*4400*/  IADD3 R13, P5, R81, R24.reuse, RZ ;  /* 0x00000018510d7210 */ /* 0x080fe20007fbe0ff */
[----:B------:R-:W-:Y:S01]  /*4410*/  IMAD.X R62, R62, 0x1, R25, P6 ;  /* 0x000000013e3e7824 */ /* 0x000fe200030e0619 */
[----:B------:R-:W-:Y:S02]  /*4420*/  SHF.R.S32.HI R66, RZ, 0x1f, R17 ;  /* 0x0000001fff427819 */ /* 0x000fe40000011411 */
[----:B------:R-:W-:Y:S01]  /*4430*/  IADD3 R11, P6, R17, R24, RZ ;  /* 0x00000018110b7210 */ /* 0x000fe20007fde0ff */
[----:B------:R-:W-:Y:S01]  /*4440*/  IMAD.X R68, R68, 0x1, R25, P5 ;  /* 0x0000000144447824 */ /* 0x000fe200028e0619 */
[----:B------:R-:W-:-:S02]  /*4450*/  SHF.R.S32.HI R72, RZ, 0x1f, R87 ;  /* 0x0000001fff487819 */ /* 0x000fc40000011457 */
[-C--:B------:R-:W-:Y:S01]  /*4460*/  IADD3 R17, P5, R87, R24.reuse, RZ ;  /* 0x0000001857117210 */ /* 0x080fe20007fbe0ff */
[----:B------:R-:W-:Y:S01]  /*4470*/  IMAD.X R66, R66, 0x1, R25, P6 ;  /* 0x0000000142427824 */ /* 0x000fe200030e0619 */
[----:B------:R-:W-:Y:S02]  /*4480*/  SHF.R.S32.HI R76, RZ, 0x1f, R21 ;  /* 0x0000001fff4c7819 */ /* 0x000fe40000011415 */
[----:B------:R-:W-:Y:S01]  /*4490*/  SHF.R.S32.HI R80, RZ, 0x1f, R91 ;  /* 0x0000001fff507819 */ /* 0x000fe2000001145b */
[----:B------:R-:W-:Y:S01]  /*44a0*/  IMAD.X R72, R72, 0x1, R25, P5 ;  /* 0x0000000148487824 */ /* 0x000fe200028e0619 */
[-C--:B------:R-:W-:Y:S02]  /*44b0*/  IADD3 R21, P5, R21, R24.reuse, RZ ;  /* 0x0000001815157210 */ /* 0x080fe40007fbe0ff */
[-C--:B------:R-:W-:Y:S02]  /*44c0*/  IADD3 R74, P0, R51, R24.reuse, RZ ;  /* 0x00000018334a7210 */ /* 0x080fe40007f1e0ff */
[----:B------:R-:W-:Y:S01]  /*44d0*/  SHF.R.S32.HI R70, RZ, 0x1f, R83 ;  /* 0x0000001fff467819 */ /* 0x000fe20000011453 */
[----:B------:R-:W-:Y:S01]  /*44e0*/  IMAD.X R76, R76, 0x1, R25, P5 ;  /* 0x000000014c4c7824 */ /* 0x000fe200028e0619 */
[----:B------:R-:W-:-:S02]  /*44f0*/  IADD3 R57, P5, R91, R24, RZ ;  /* 0x000000185b397210 */ /* 0x000fc40007fbe0ff */
[-C--:B------:R-:W-:Y:S01]  /*4500*/  IADD3 R15, P6, R83, R24.reuse, RZ ;  /* 0x00000018530f7210 */ /* 0x080fe20007fde0ff */
[----:B------:R-:W-:Y:S01]  /*4510*/  IMAD R83, R40, UR4, RZ ;  /* 0x0000000428537c24 */ /* 0x000fe2000f8e02ff */
[----:B------:R-:W-:Y:S01]  /*4520*/  R2UR UR57, R74 ;  /* 0x000000004a3972ca */ /* 0x000fe200000e0000 */
[----:B------:R-:W-:Y:S01]  /*4530*/  IMAD.X R80, R80, 0x1, R25, P5 ;  /* 0x0000000150507824 */ /* 0x000fe200028e0619 */
        /* <DEDUP_REMOVED lines=21> */
[----:B------:R-:W-:Y:S01]  /*4690*/  SHF.R.S32.HI R86, RZ, 0x1f, R97 ;  /* 0x0000001fff567819 */ /* 0x000fe20000011461 */
[----:B------:R-:W-:Y:S01]  /*46a0*/  IMAD R109, R43, UR4, RZ ;  /* 0x000000042b6d7c24 */ /* 0x000fe2000f8e02ff */
[----:B------:R-:W-:Y:S01]  /*46b0*/  IADD3 R63, P6, R97, R24, RZ ;  /* 0x00000018613f7210 */ /* 0x000fe20007fde0ff */
[----:B------:R-:W-:Y:S01]  /*46c0*/  IMAD.X R93, R46, 0x1, R25, P5 ;  /* 0x000000012e5d7824 */ /* 0x000fe200028e0619 */
[----:B------:R-:W-:-:S02]  /*46d0*/  SHF.R.S32.HI R48, RZ, 0x1f, R113 ;  /* 0x0000001fff307819 */ /* 0x000fc40000011471 */
[-C--:B------:R-:W-:Y:S01]  /*46e0*/  IADD3 R77, P5, R113, R24.reuse, RZ ;  /* 0x00000018714d7210 */ /* 0x080fe20007fbe0ff */
[----:B------:R-:W-:Y:S01]  /*46f0*/  IMAD.X R86, R86, 0x1, R25, P6 ;  /* 0x0000000156567824 */ /* 0x000fe200030e0619 */
[----:B------:R-:W-:Y:S01]  /*4700*/  SHF.R.S32.HI R90, RZ, 0x1f, R101 ;  /* 0x0000001fff5a7819 */ /* 0x000fe20000011465 */
[----:B------:R-:W-:Y:S01]  /*4710*/  IMAD.U32 R113, RZ, RZ, UR23 ;  /* 0x00000017ff717e24 */ /* 0x000fe2000f8e00ff */
[-C--:B------:R-:W-:Y:S01]  /*4720*/  IADD3 R67, P6, R101, R24.reuse, RZ ;  /* 0x0000001865437210 */ /* 0x080fe20007fde0ff */
[----:B------:R-:W-:Y:S01]  /*4730*/  IMAD.X R95, R48, 0x1, R25, P5 ;  /* 0x00000001305f7824 */ /* 0x000fe200028e0619 */
[----:B------:R-:W-:Y:S02]  /*4740*/  SHF.R.S32.HI R50, RZ, 0x1f, R117 ;  /* 0x0000001fff327819 */ /* 0x000fe40000011475 */
[-C--:B------:R-:W-:Y:S01]  /*4750*/  IADD3 R81, P5, R117, R24.reuse, RZ ;  /* 0x0000001875517210 */ /* 0x080fe20007fbe0ff */
[----:B------:R-:W-:Y:S01]  /*4760*/  IMAD.X R90, R90, 0x1, R25, P6 ;  /* 0x000000015a5a7824 */ /* 0x000fe200030e0619 */
[----:B------:R-:W-:-:S02]  /*4770*/  IADD3 R52, P3, R47, R24, RZ ;  /* 0x000000182f347210 */ /* 0x000fc40007f7e0ff */
[----:B------:R-:W-:Y:S01]  /*4780*/  SHF.R.S32.HI R92, RZ, 0x1f, R107 ;  /* 0x0000001fff5c7819 */ /* 0x000fe2000001146b */
[----:B------:R-:W-:Y:S01]  /*4790*/  IMAD.X R97, R50, 0x1, R25, P5 ;  /* 0x0000000132617824 */ /* 0x000fe200028e0619 */
[-C--:B------:R-:W-:Y:S01]  /*47a0*/  IADD3 R71, P6, R107, R24.reuse, RZ ;  /* 0x000000186b477210 */ /* 0x080fe20007fde0ff */
[----:B------:R-:W-:Y:S01]  /*47b0*/  IMAD R107, R42, UR4, RZ ;  /* 0x000000042a6b7c24 */ /* 0x000fe2000f8e02ff */
[----:B------:R-:W-:Y:S02]  /*47c0*/  R2UR UR55, R52 ;  /* 0x00000000343772ca */ /* 0x000fe400000e0000 */
[----:B------:R-:W-:Y:S01]  /*47d0*/  SHF.R.S32.HI R52, RZ, 0x1f, R121 ;  /* 0x0000001fff347819 */ /* 0x000fe20000011479 */
[----:B------:R-:W-:Y:S01]  /*47e0*/  IMAD.X R92, R92, 0x1, R25, P6 ;  /* 0x000000015c5c7824 */ /* 0x000fe200030e0619 */
[----:B------:R-:W-:Y:S02]  /*47f0*/  IADD3 R85, P5, R121, R24, RZ ;  /* 0x0000001879557210 */ /* 0x000fe40007fbe0ff */
[----:B------:R-:W-:-:S02]  /*4800*/  SHF.R.S32.HI R94, RZ, 0x1f, R111 ;  /* 0x0000001fff5e7819 */ /* 0x000fc4000001146f */
[-C--:B------:R-:W-:Y:S01]  /*4810*/  IADD3 R75, P6, R111, R24.reuse, RZ ;  /* 0x000000186f4b7210 */ /* 0x080fe20007fde0ff */
[----:B------:R-:W-:Y:S01]  /*4820*/  IMAD.X R99, R52, 0x1, R25, P5 ;  /* 0x0000000134637824 */ /* 0x000fe200028e0619 */
[----:B------:R-:W-:Y:S01]  /*4830*/  SHF.R.S32.HI R44, RZ, 0x1f, R125 ;  /* 0x0000001fff2c7819 */ /* 0x000fe2000001147d */
[----:B------:R-:W-:Y:S01]  /*4840*/  IMAD R111, R132, UR20, RZ ;  /* 0x00000014846f7c24 */ /* 0x000fe2000f8e02ff */
        /* <DEDUP_REMOVED lines=10> */
[----:B0-----:R-:W-:Y:S01]  /*48f0*/  SHF.R.S32.HI R98, RZ, 0x1f, R119 ;  /* 0x0000001fff627819 */ /* 0x001fe20000011477 */
        /* <DEDUP_REMOVED lines=27> */
[----:B------:R-:W-:Y:S01]  /*4ab0*/  ISETP.NE.AND P4, PT, R54, RZ, PT ;  /* 0x000000ff3600720c */ /* 0x000fe20003f85270 */
[----:B------:R-:W-:Y:S01]  /*4ac0*/  IMAD R111, R229, UR29, RZ ;  /* 0x0000001de56f7c24 */ /* 0x000fe2000f8e02ff */
[----:B------:R-:W-:Y:S01]  /*4ad0*/  SHF.R.S32.HI R194, RZ, 0x1f, R195 ;  /* 0x0000001fffc27819 */ /* 0x000fe200000114c3 */
[----:B------:R-:W-:Y:S01]  /*4ae0*/  IMAD.X R184, R184, 0x1, R25, P6 ;  /* 0x00000001b8b87824 */ /* 0x000fe200030e0619 */
[-C--:B------:R-:W-:Y:S01]  /*4af0*/  IADD3 R195, P5, R195, R24.reuse, RZ ;  /* 0x00000018c3c37210 */ /* 0x080fe20007fbe0ff */
[----:B------:R-:W-:Y:S01]  /*4b00*/  IMAD R111, R232, UR29, RZ ;  /* 0x0000001de86f7c24 */ /* 0x000fe2000f8e02ff */
[----:B------:R-:W-:Y:S01]  /*4b10*/  SHF.R.S32.HI R188, RZ, 0x1f, R189 ;  /* 0x0000001fffbc7819 */ /* 0x000fe200000114bd */
[----:B------:R-:W-:Y:S01]  /*4b20*/  IMAD R111, R236, UR29, RZ ;  /* 0x0000001dec6f7c24 */ /* 0x000fe2000f8e02ff */
[-C--:B------:R-:W-:Y:S01]  /*4b30*/  IADD3 R189, P6, R189, R24.reuse, RZ ;  /* 0x00000018bdbd7210 */ /* 0x080fe20007fde0ff */
[----:B------:R-:W-:Y:S01]  /*4b40*/  IMAD.X R194, R194, 0x1, R25, P5 ;  /* 0x00000001c2c27824 */ /* 0x000fe200028e0619 */
[----:B------:R-:W-:Y:S01]  /*4b50*/  SHF.R.S32.HI R196, RZ, 0x1f, R197 ;  /* 0x0000001fffc47819 */ /* 0x000fe200000114c5 */
[----:B------:R-:W-:Y:S01]  /*4b60*/  IMAD R111, R239, UR29, RZ ;  /* 0x0000001def6f7c24 */ /* 0x000fe2000f8e02ff */
[-C--:B------:R-:W-:Y:S01]  /*4b70*/  IADD3 R197, P5, R197, R24.reuse, RZ ;  /* 0x00000018c5c57210 */ /* 0x080fe20007fbe0ff */
[--C-:B------:R-:W-:Y:S01]  /*4b80*/  IMAD.X R188, R188, 0x1, R25.reuse, P6 ;  /* 0x00000001bcbc7824 */ /* 0x100fe200030e0619 */
[----:B------:R-:W-:Y:S01]  /*4b90*/  IADD3 R44, P6, R55, R24, RZ ;  /* 0x00000018372c7210 */ /* 0x000fe20007fde0ff */
[----:B------:R-:W-:Y:S01]  /*4ba0*/  IMAD R111, R241, UR29, RZ ;  /* 0x0000001df16f7c24 */ /* 0x000fe2000f8e02ff */
[----:B------:R-:W-:Y:S01]  /*4bb0*/  @!P4 LOP3.LUT R26, RZ, R54, RZ, 0x33, !PT ;  /* 0x00000036ff1ac212 */ /* 0x000fe200078e33ff */
[----:B------:R-:W-:Y:S01]  /*4bc0*/  IMAD.X R196, R196, 0x1, R25, P5 ;  /* 0x00000001c4c47824 */ /* 0x000fe200028e0619 */
[----:B------:R-:W-:Y:S01]  /*4bd0*/  R2UR UR53, R44 ;  /* 0x000000002c3572ca */ /* 0x000fe200000e0000 */
[----:B------:R-:W-:Y:S01]  /*4be0*/  IMAD R111, R243, UR29, RZ ;  /* 0x0000001df36f7c24 */ /* 0x000fe2000f8e02ff */
[----:B------:R-:W-:Y:S01]  /*4bf0*/  SHF.R.S32.HI R198, RZ, 0x1f, R27 ;  /* 0x0000001fffc67819 */ /* 0x000fe2000001141b */
[----:B------:R-:W-:Y:S01]  /*4c00*/  IMAD R111, R246, UR29, RZ ;  /* 0x0000001df66f7c24 */ /* 0x000fe2000f8e02ff */
[-C--:B------:R-:W-:Y:S01]  /*4c10*/  IADD3 R199, P5, R27, R24.reuse, RZ ;  /* 0x000000181bc77210 */ /* 0x080fe20007fbe0ff */
[----:B------:R-:W-:Y:S01]  /*4c20*/  IMAD R27, R41, UR4, RZ ;  /* 0x00000004291b7c24 */ /* 0x000fe2000f8e02ff */
[-C--:B------:R-:W-:Y:S01]  /*4c30*/  IADD3 R54, P4, R53, R24.reuse, RZ ;  /* 0x0000001835367210 */ /* 0x080fe20007f9e0ff */
[----:B------:R-:W-:Y:S01]  /*4c40*/  IMAD R111, R249, UR29, RZ ;  /* 0x0000001df96f7c24 */ /* 0x000fe2000f8e02ff */
[----:B------:R-:W-:Y:S01]  /*4c50*/  SHF.R.S32.HI R44, RZ, 0x1f, R51 ;  /* 0x0000001fff2c7819 */ /* 0x000fe20000011433 */
[----:B------:R-:W-:Y:S01]  /*4c60*/  IMAD.X R198, R198, 0x1, R25, P5 ;  /* 0x00000001c6c67824 */ /* 0x000fe200028e0619 */
[----:B------:R-:W-:Y:S01]  /*4c70*/  SHF.R.S32.HI R40, RZ, 0x1f, R53 ;  /* 0x0000001fff287819 */ /* 0x000fe20000011435 */
[----:B------:R-:W-:Y:S01]  /*4c80*/  IMAD R51, R36, UR4, RZ ;  /* 0x0000000424337c24 */ /* 0x000fe2000f8e02ff */
[----:B------:R-:W-:Y:S01]  /*4c90*/  SHF.R.S32.HI R28, RZ, 0x1f, R45 ;  /* 0x0000001fff1c7819 */ /* 0x000fe2000001142d */
[----:B------:R-:W-:Y:S01]  /*4ca0*/  IMAD.X R44, R44, 0x1, R25, P0 ;  /* 0x000000012c2c7824 */ /* 0x000fe200000e0619 */
[----:B------:R-:W-:Y:S01]  /*4cb0*/  SHF.R.S32.HI R200, RZ, 0x1f, R29 ;  /* 0x0000001fffc87819 */ /* 0x000fe2000001141d */
[--C-:B------:R-:W-:Y:S01]  /*4cc0*/  IMAD.X R43, R40, 0x1, R25.reuse, P4 ;  /* 0x00000001282b7824 */ /* 0x100fe200020e0619 */
[-C--:B------:R-:W-:Y:S01]  /*4cd0*/  IADD3 R201, P5, R29, R24.reuse, RZ ;  /* 0x000000181dc97210 */ /* 0x080fe20007fbe0ff */
[----:B------:R-:W-:Y:S01]  /*4ce0*/  IMAD.X R45, R28, 0x1, R25, P1 ;  /* 0x000000011c2d7824 */ /* 0x000fe200008e0619 */
[-C--:B------:R-:W-:Y:S01]  /*4cf0*/  IADD3 R29, P0, R27, R24.reuse, RZ ;  /* 0x000000181b1d7210 */ /* 0x080fe20007f1e0ff */
[----:B------:R-:W-:Y:S01]  /*4d00*/  IMAD R53, R37, UR4, RZ ;  /* 0x0000000425357c24 */ /* 0x000fe2000f8e02ff */
[----:B------:R-:W-:Y:S01]  /*4d10*/  SHF.R.S32.HI R40, RZ, 0x1f, R55 ;  /* 0x0000001fff287819 */ /* 0x000fe20000011437 */
[--C-:B------:R-:W-:Y:S01]  /*4d20*/  IMAD.X R200, R200, 0x1, R25.reuse, P5 ;  /* 0x00000001c8c87824 */ /* 0x100fe200028e0619 */
[-C--:B------:R-:W-:Y:S01]  /*4d30*/  IADD3 R28, P4, R109, R24.reuse, RZ ;  /* 0x000000186d1c7210 */ /* 0x080fe20007f9e0ff */
[----:B------:R-:W-:Y:S01]  /*4d40*/  IMAD R55, R35, UR4, RZ ;  /* 0x0000000423377c24 */ /* 0x000fe2000f8e02ff */
[----:B------:R-:W-:Y:S01]  /*4d50*/  R2UR UR50, R29 ;  /* 0x000000001d3272ca */ /* 0x000fe200000e0000 */
[----:B------:R-:W-:Y:S01]  /*4d60*/  IMAD R29, R34, UR4, RZ ;  /* 0x00000004221d7c24 */ /* 0x000fe2000f8e02ff */
[----:B------:R-:W-:Y:S01]  /*4d70*/  R2UR UR49, R28 ;  /* 0x000000001c3172ca */ /* 0x000fe200000e0000 */
[----:B------:R-:W-:Y:S01]  /*4d80*/  IMAD.X R40, R40, 0x1, R25, P6 ;  /* 0x0000000128287824 */ /* 0x000fe200030e0619 */
[-C--:B------:R-:W-:Y:S01]  /*4d90*/  IADD3 R42, P5, R83, R24.reuse, RZ ;  /* 0x00000018532a7210 */ /* 0x080fe20007fbe0ff */
[----:B------:R-:W-:Y:S01]  /*4da0*/  IMAD R111, R252, UR29, RZ ;  /* 0x0000001dfc6f7c24 */ /* 0x000fe2000f8e02ff */
[-C--:B------:R-:W-:Y:S01]  /*4db0*/  IADD3 R41, P1, R107, R24.reuse, RZ ;  /* 0x000000186b297210 */ /* 0x080fe20007f3e0ff */
[----:B------:R-:W-:Y:S01]  /*4dc0*/  IMAD R111, R120, UR29, RZ ;  /* 0x0000001d786f7c24 */ /* 0x000fe2000f8e02ff */
[----:B------:R-:W-:Y:S01]  /*4dd0*/  SHF.R.S32.HI R28, RZ, 0x1f, R49 ;  /* 0x0000001fff1c7819 */ /* 0x000fe20000011431 */
[----:B------:R-:W-:Y:S01]  /*4de0*/  IMAD R49, R33, UR4, RZ ;  /* 0x0000000421317c24 */ /* 0x000fe2000f8e02ff */
[----:B------:R-:W-:Y:S01]  /*4df0*/  SHF.R.S32.HI R34, RZ, 0x1f, R83 ;  /* 0x0000001fff227819 */ /* 0x000fe20000011453 */
[----:B------:R-:W-:Y:S01]  /*4e00*/  IMAD R83, R38, UR4, RZ ;  /* 0x0000000426537c24 */ /* 0x000fe2000f8e02ff */
[----:B------:R-:W-:Y:S01]  /*4e10*/  IADD3 R36, P6, R51, R24, RZ ;  /* 0x0000001833247210 */ /* 0x000fe20007fde0ff */
[----:B------:R-:W-:Y:S01]  /*4e20*/  IMAD R111, R114, UR29, RZ ;  /* 0x0000001d726f7c24 */ /* 0x000fe2000f8e02ff */
[----:B------:R-:W-:Y:S01]  /*4e30*/  R2UR UR51, R41 ;  /* 0x00000000293372ca */ /* 0x000fe200000e0000 */
[--C-:B------:R-:W-:Y:S01]  /*4e40*/  IMAD.X R41, R28, 0x1, R25.reuse, P2 ;  /* 0x000000011c297824 */ /* 0x100fe200010e0619 */
[----:B------:R-:W-:Y:S01]  /*4e50*/  R2UR UR46, R36 ;  /* 0x00000000242e72ca */ /* 0x000fe200000e0000 */
[----:B------:R-:W-:Y:S01]  /*4e60*/  IMAD.X R37, R34, 0x1, R25, P5 ;  /* 0x0000000122257824 */ /* 0x000fe200028e0619 */
[----:B------:R-:W-:Y:S01]  /*4e70*/  R2UR UR52, R42 ;  /* 0x000000002a3472ca */ /* 0x000fe200000e0000 */
[----:B------:R-:W-:Y:S01]  /*4e80*/  IMAD R115, R131, UR21, RZ ;  /* 0x0000001583737c24 */ /* 0x000fe2000f8e02ff */
[----:B------:R-:W-:-:S02]  /*4e90*/  SHF.R.S32.HI R36, RZ, 0x1f, R107 ;  /* 0x0000001fff247819 */ /* 0x000fc4000001146b */
[----:B------:R-:W-:Y:S02]  /*4ea0*/  SHF.R.S32.HI R42, RZ, 0x1f, R47 ;  /* 0x0000001fff2a7819 */ /* 0x000fe4000001142f */
[-C--:B------:R-:W-:Y:S01]  /*4eb0*/  IADD3 R28, P5, R53, R24.reuse, RZ ;  /* 0x00000018351c7210 */ /* 0x080fe20007fbe0ff */
[--C-:B------:R-:W-:Y:S01]  /*4ec0*/  IMAD.X R36, R36, 0x1, R25.reuse, P1 ;  /* 0x0000000124247824 */ /* 0x100fe200008e0619 */
[----:B------:R-:W-:Y:S01]  /*4ed0*/  LOP3.LUT R107, R106, 0x70, RZ, 0xc0, !PT ;  /* 0x000000706a6b7812 */ /* 0x000fe200078ec0ff */
[----:B------:R-:W-:Y:S01]  /*4ee0*/  IMAD.X R42, R42, 0x1, R25, P3 ;  /* 0x000000012a2a7824 */ /* 0x000fe200018e0619 */
[----:B------:R-:W-:Y:S01]  /*4ef0*/  SHF.R.S32.HI R34, RZ, 0x1f, R109 ;  /* 0x0000001fff227819 */ /* 0x000fe2000001146d */
[----:B------:R-:W-:Y:S01]  /*4f00*/  IMAD R106, R0, UR19, RZ ;  /* 0x00000013006a7c24 */ /* 0x000fe2000f8e02ff */
[----:B------:R-:W-:Y:S01]  /*4f10*/  LEA.HI R109, R133, 0x4e, RZ, 0x1a ;  /* 0x0000004e856d7811 */ /* 0x000fe200078fd0ff */
[----:B------:R-:W-:Y:S01]  /*4f20*/  STL [R1+0x8], R107 ;  /* 0x0000086b01007387 */ /* 0x000fe20000100800 */
[----:B------:R-:W-:Y:S01]  /*4f30*/  R2UR UR45, R28 ;  /* 0x000000001c2d72ca */ /* 0x000fe200000e0000 */
[----:B------:R-:W-:Y:S01]  /*4f40*/  IMAD.X R34, R34, 0x1, R25, P4 ;  /* 0x0000000122227824 */ /* 0x000fe200020e0619 */
[----:B------:R-:W-:Y:S01]  /*4f50*/  SHF.R.S32.HI R28, RZ, 0x1f, R27 ;  /* 0x0000001fff1c7819 */ /* 0x000fe2000001141b */
[----:B------:R0:W-:Y:S01]  /*4f60*/  STL [R1], R113 ;  /* 0x0000007101007387 */ /* 0x0001e20000100800 */
[----:B------:R-:W-:-:S02]  /*4f70*/  IADD3 R47, P3, R31, R24, RZ ;  /* 0x000000181f2f7210 */ /* 0x000fc40007f7e0ff */
[-C--:B------:R-:W-:Y:S01]  /*4f80*/  IADD3 R46, P2, R29, R24.reuse, RZ ;  /* 0x000000181d2e7210 */ /* 0x080fe20007f5e0ff */
[----:B------:R-:W-:Y:S01]  /*4f90*/  IMAD.X R35, R28, 0x1, R25, P0 ;  /* 0x000000011c237824 */ /* 0x000fe200000e0619 */
[----:B------:R-:W-:Y:S01]  /*4fa0*/  R2UR UR48, R47 ;  /* 0x000000002f3072ca */ /* 0x000fe200000e0000 */
[----:B------:R-:W-:Y:S01]  /*4fb0*/  IMAD R47, R30, UR4, RZ ;  /* 0x000000041e2f7c24 */ /* 0x000fe2000f8e02ff */
[-C--:B------:R-:W-:Y:S01]  /*4fc0*/  IADD3 R28, P4, R55, R24.reuse, RZ ;  /* 0x00000018371c7210 */ /* 0x080fe20007f9e0ff */
[----:B------:R-:W-:Y:S01]  /*4fd0*/  ULDC UR4, c[0x0][0x234] ;  /* 0x00008d0000047ab9 */ /* 0x000fe20000000800 */
[----:B------:R-:W-:Y:S01]  /*4fe0*/  SHF.R.S32.HI R30, RZ, 0x1f, R31 ;  /* 0x0000001fff1e7819 */ /* 0x000fe2000001141f */
[----:B0-----:R-:W-:Y:S01]  /*4ff0*/  IMAD R113, R109, UR29, RZ ;  /* 0x0000001d6d717c24 */ /* 0x001fe2000f8e02ff */
[----:B------:R-:W-:Y:S01]  /*5000*/  R2UR UR42, R28 ;  /* 0x000000001c2a72ca */ /* 0x000fe200000e0000 */
[----:B------:R-:W-:Y:S01]  /*5010*/  IMAD R109, R129, UR29, RZ ;  /* 0x0000001d816d7c24 */ /* 0x000fe2000f8e02ff */
[----:B------:R-:W-:Y:S01]  /*5020*/  R2UR UR47, R46 ;  /* 0x000000002e2f72ca */ /* 0x000fe200000e0000 */
[----:B------:R-:W-:Y:S01]  /*5030*/  IMAD R109, R126, UR29, RZ ;  /* 0x0000001d7e6d7c24 */ /* 0x000fe2000f8e02ff */
        /* <DEDUP_REMOVED lines=8> */
[----:B------:R-:W-:Y:S01]  /*50c0*/  SHF.R.S32.HI R32, RZ, 0x1f, R29 ;  /* 0x0000001fff207819 */ /* 0x000fe2000001141d */
[----:B------:R-:W-:Y:S01]  /*50d0*/  IMAD R109, R222, UR29, RZ ;  /* 0x0000001dde6d7c24 */ /* 0x000fe2000f8e02ff */
[----:B------:R-:W-:Y:S01]  /*50e0*/  R2UR UR44, R38 ;  /* 0x00000000262c72ca */ /* 0x000fe200000e0000 */
[----:B------:R-:W-:Y:S01]  /*50f0*/  IMAD R109, R225, UR29, RZ ;  /* 0x0000001de16d7c24 */ /* 0x000fe2000f8e02ff */
[----:B------:R-:W-:Y:S01]  /*5100*/  R2UR UR43, R31 ;  /* 0x000000001f2b72ca */ /* 0x000fe200000e0000 */
[----:B------:R-:W-:Y:S01]  /*5110*/  IMAD R26, R26, UR4, RZ ;  /* 0x000000041a1a7c24 */ /* 0x000fe2000f8e02ff */
[----:B------:R-:W-:Y:S01]  /*5120*/  USHF.R.S32.HI UR4, URZ, 0x1f, UR61 ;  /* 0x0000001f3f047899 */ /* 0x000fe2000801143d */
[----:B------:R-:W-:Y:S01]  /*5130*/  IMAD.X R33, R30, 0x1, R25, P3 ;  /* 0x000000011e217824 */ /* 0x000fe200018e0619 */
[----:B------:R0:W-:Y:S01]  /*5140*/  STL [R1+0xc], R109 ;  /* 0x00000c6d01007387 */ /* 0x0001e20000100800 */
[----:B------:R-:W-:Y:S01]  /*5150*/  IMAD R107, R4, 0x80, R107 ;  /* 0x00000080046b7824 */ /* 0x000fe200078e026b */
[-C--:B------:R-:W-:Y:S01]  /*5160*/  IADD3 R27, P3, R83, R24.reuse, RZ ;  /* 0x00000018531b7210 */ /* 0x080fe20007f7e0ff */
[----:B------:R-:W-:Y:S01]  /*5170*/  IMAD.X R31, R28, 0x1, R25, P6 ;  /* 0x000000011c1f7824 */ /* 0x000fe200030e0619 */
[----:B------:R-:W-:Y:S01]  /*5180*/  SHF.R.S32.HI R30, RZ, 0x1f, R53 ;  /* 0x0000001fff1e7819 */ /* 0x000fe20000011435 */
[----:B------:R-:W-:Y:S01]  /*5190*/  IMAD.X R28, R46, 0x1, R25, P0 ;  /* 0x000000012e1c7824 */ /* 0x000fe200000e0619 */
[----:B------:R-:W-:Y:S01]  /*51a0*/  SHF.R.S32.HI R38, RZ, 0x1f, R47 ;  /* 0x0000001fff267819 */ /* 0x000fe2000001142f */
[----:B------:R-:W-:Y:S01]  /*51b0*/  ULEA.HI UR61, UR4, UR61, URZ, 0x7 ;  /* 0x0000003d043d7291 */ /* 0x000fe2000f8f383f */
[----:B------:R-:W-:Y:S01]  /*51c0*/  SHF.R.S32.HI R48, RZ, 0x1f, R55 ;  /* 0x0000001fff307819 */ /* 0x000fe20000011437 */
[----:B------:R-:W-:Y:S01]  /*51d0*/  IMAD R113, R127, UR29, RZ ;  /* 0x0000001d7f717c24 */ /* 0x000fe2000f8e02ff */
[----:B------:R-:W-:Y:S01]  /*51e0*/  SHF.R.S32.HI R50, RZ, 0x1f, R83 ;  /* 0x0000001fff327819 */ /* 0x000fe20000011453 */
[----:B0-----:R-:W-:Y:S01]  /*51f0*/  IMAD R109, R228, UR29, RZ ;  /* 0x0000001de46d7c24 */ /* 0x001fe2000f8e02ff */
[----:B------:R-:W-:Y:S01]  /*5200*/  IADD3 R83, P0, R26, UR16, RZ ;  /* 0x000000101a537c10 */ /* 0x000fe2000ff1e0ff */
[----:B------:R-:W-:Y:S01]  /*5210*/  IMAD R109, R231, UR29, RZ ;  /* 0x0000001de76d7c24 */ /* 0x000fe2000f8e02ff */
[----:B------:R-:W-:Y:S01]  /*5220*/  SHF.R.S32.HI R202, RZ, 0x1f, R203 ;  /* 0x0000001fffca7819 */ /* 0x000fe200000114cb */
[----:B------:R-:W-:Y:S01]  /*5230*/  IMAD R109, R234, UR29, RZ ;  /* 0x0000001dea6d7c24 */ /* 0x000fe2000f8e02ff */
[----:B------:R-:W-:Y:S01]  /*5240*/  UMOV UR16, URZ ;  /* 0x0000003f00107c82 */ /* 0x000fe20008000000 */
[--C-:B------:R-:W-:Y:S01]  /*5250*/  IMAD.X R32, R32, 0x1, R25.reuse, P2 ;  /* 0x0000000120207824 */ /* 0x100fe200010e0619 */
[----:B------:R-:W-:Y:S01]  /*5260*/  USHF.L.U32 UR4, UR19, 0x7, URZ ;  /* 0x0000000713047899 */ /* 0x000fe2000800063f */
[----:B------:R-:W-:Y:S01]  /*5270*/  IMAD R113, R209, UR29, RZ ;  /* 0x0000001dd1717c24 */ /* 0x000fe2000f8e02ff */
[----:B------:R-:W-:Y:S01]  /*5280*/  R2UR UR39, R27 ;  /* 0x000000001b2772ca */ /* 0x000fe200000e0000 */
[----:B------:R-:W-:Y:S01]  /*5290*/  IMAD R109, R238, UR29, RZ ;  /* 0x0000001dee6d7c24 */ /* 0x000fe2000f8e02ff */
[-C--:B------:R-:W-:Y:S01]  /*52a0*/  IADD3 R203, P2, R203, R24.reuse, RZ ;  /* 0x00000018cbcb7210 */ /* 0x080fe20007f5e0ff */
[----:B------:R-:W-:Y:S01]  /*52b0*/  IMAD R113, R212, UR29, RZ ;  /* 0x0000001dd4717c24 */ /* 0x000fe2000f8e02ff */
[----:B------:R-:W-:Y:S01]  /*52c0*/  IADD3 R205, P6, R39, R24, RZ ;  /* 0x0000001827cd7210 */ /* 0x000fe20007fde0ff */
[----:B------:R-:W-:Y:S01]  /*52d0*/  UIADD3 UR19, UP0, UR28, 0x2, URZ ;  /* 0x000000021c137890 */ /* 0x000fe2000ff1e03f */
[----:B------:R-:W-:Y:S01]  /*52e0*/  IMAD R109, R240, UR29, RZ ;  /* 0x0000001df06d7c24 */ /* 0x000fe2000f8e02ff */
[----:B------:R-:W-:Y:S01]  /*52f0*/  LOP3.LUT R4, R107, R2, RZ, 0xfc, !PT ;  /* 0x000000026b047212 */ /* 0x000fe200078efcff */
[--C-:B------:R-:W-:Y:S01]  /*5300*/  IMAD.X R30, R30, 0x1, R25.reuse, P5 ;  /* 0x000000011e1e7824 */ /* 0x100fe200028e0619 */
[----:B------:R-:W-:Y:S01]  /*5310*/  UIADD3.X UR22, UR16, 0x40000040, URZ, UP1, !UPT ;  /* 0x4000004010167890 */ /* 0x000fe20008ffe43f */
[--C-:B------:R-:W-:Y:S01]  /*5320*/  IMAD.X R29, R38, 0x1, R25.reuse, P1 ;  /* 0x00000001261d7824 */ /* 0x100fe200008e0619 */
[----:B------:R-:W-:Y:S01]  /*5330*/  LEA.HI.X.SX32 R104, R26, UR17, 0x1, P0 ;  /* 0x000000111a687c11 */ /* 0x000fe200080f0eff */
[--C-:B------:R-:W-:Y:S01]  /*5340*/  IMAD.X R27, R48, 0x1, R25.reuse, P4 ;  /* 0x00000001301b7824 */ /* 0x100fe200020e0619 */
[----:B------:R-:W-:Y:S01]  /*5350*/  UMOV UR17, URZ ;  /* 0x0000003f00117c82 */ /* 0x000fe20008000000 */
[--C-:B------:R-:W-:Y:S01]  /*5360*/  IMAD.X R24, R50, 0x1, R25.reuse, P3 ;  /* 0x0000000132187824 */ /* 0x100fe200018e0619 */
[----:B------:R-:W-:Y:S01]  /*5370*/  R2UR UR56, R54 ;  /* 0x00000000363872ca */ /* 0x000fe200000e0000 */
[----:B------:R-:W-:Y:S01]  /*5380*/  IMAD R113, R215, UR29, RZ ;  /* 0x0000001dd7717c24 */ /* 0x000fe2000f8e02ff */
[----:B------:R-:W-:Y:S01]  /*5390*/  LEA.HI.X.SX32 R204, R39, R25, 0x1, P6 ;  /* 0x0000001927cc7211 */ /* 0x000fe200030f0eff */
[----:B------:R-:W-:Y:S01]  /*53a0*/  IMAD R109, R242, UR29, RZ ;  /* 0x0000001df26d7c24 */ /* 0x000fe2000f8e02ff */
[----:B------:R-:W-:Y:S01]  /*53b0*/  R2UR UR38, R45 ;  /* 0x000000002d2672ca */ /* 0x000fe200000e0000 */
        /* <DEDUP_REMOVED lines=26> */
[----:B------:R-:W-:Y:S01]  /*5560*/  IMAD.X R202, R202, 0x1, R25, P2 ;  /* 0x00000001caca7824 */ /* 0x000fe200010e0619 */
[----:B------:R-:W-:Y:S01]  /*5570*/  R2UR UR8, R29 ;  /* 0x000000001d0872ca */ /* 0x000fe200000e0000 */
[----:B------:R-:W-:Y:S01]  /*5580*/  IMAD R113, R230, UR29, RZ ;  /* 0x0000001de6717c24 */ /* 0x000fe2000f8e02ff */
[----:B------:R-:W-:Y:S01]  /*5590*/  R2UR UR7, R28 ;  /* 0x000000001c0772ca */ /* 0x000fe200000e0000 */
[----:B------:R-:W-:Y:S01]  /*55a0*/  UIADD3.X UR17, UR17, 0x40000040, URZ, UP0, !UPT ;  /* 0x4000004011117890 */ /* 0x000fe200087fe43f */
[----:B------:R-:W-:Y:S01]  /*55b0*/  R2UR UR6, R27 ;  /* 0x000000001b0672ca */ /* 0x000fe200000e0000 */
[----:B------:R-:W-:Y:S01]  /*55c0*/  IMAD R109, R116, UR29, RZ ;  /* 0x0000001d746d7c24 */ /* 0x000fe2000f8e02ff */
[----:B------:R-:W-:Y:S01]  /*55d0*/  R2UR UR5, R24 ;  /* 0x00000000180572ca */ /* 0x000fe200000e0000 */
[----:B------:R-:W-:Y:S01]  /*55e0*/  IMAD R107, R112, UR29, RZ ;  /* 0x0000001d706b7c24 */ /* 0x000fe2000f8e02ff */
[----:B------:R-:W-:-:S02]  /*55f0*/  CS2R R24, SRZ ;  /* 0x0000000000187805 */ /* 0x000fc4000001ff00 */
[----:B------:R-:W-:Y:S02]  /*5600*/  CS2R R26, SRZ ;  /* 0x00000000001a7805 */ /* 0x000fe4000001ff00 */
[----:B------:R-:W-:Y:S02]  /*5610*/  CS2R R28, SRZ ;  /* 0x00000000001c7805 */ /* 0x000fe4000001ff00 */
[----:B------:R-:W-:Y:S02]  /*5620*/  CS2R R30, SRZ ;  /* 0x00000000001e7805 */ /* 0x000fe4000001ff00 */
[----:B------:R-:W-:Y:S02]  /*5630*/  CS2R R32, SRZ ;  /* 0x0000000000207805 */ /* 0x000fe4000001ff00 */
[----:B------:R-:W-:Y:S02]  /*5640*/  CS2R R34, SRZ ;  /* 0x0000000000227805 */ /* 0x000fe4000001ff00 */
        /* <DEDUP_REMOVED lines=9> */
[----:B------:R-:W-:Y:S01]  /*56e0*/  CS2R R54, SRZ ;  /* 0x0000000000367805 */ /* 0x000fe2000001ff00 */
[----:B------:R-:W-:Y:S01]  /*56f0*/  IMAD R113, R233, UR29, RZ ;  /* 0x0000001de9717c24 */ /* 0x000fe2000f8e02ff */
[----:B------:R-:W-:Y:S01]  /*5700*/  UMOV UR16, UR19 ;  /* 0x0000001300107c82 */ /* 0x000fe20008000000 */
[----:B------:R-:W-:Y:S01]  /*5710*/  LOP3.LUT R4, R4, 0x70, RZ, 0x3c, !PT ;  /* 0x0000007004047812 */ /* 0x000fe200078e3cff */
[----:B------:R-:W-:Y:S01]  /*5720*/  IMAD R109, R110, UR29, RZ ;  /* 0x0000001d6e6d7c24 */ /* 0x000fe2000f8e02ff */
[----:B------:R-:W-:Y:S01]  /*5730*/  UMOV UR19, UR22 ;  /* 0x0000001600137c82 */ /* 0x000fe20008000000 */
[----:B------:R-:W-:Y:S01]  /*5740*/  IMAD R107, R237, UR29, RZ ;  /* 0x0000001ded6b7c24 */ /* 0x000fe2000f8e02ff */
[----:B------:R-:W-:-:S02]  /*5750*/  USHF.R.S32.HI UR61, URZ, 0x7, UR61 ;  /* 0x000000073f3d7899 */ /* 0x000fc4000801143d */
[----:B------:R-:W-:Y:S02]  /*5760*/  UIADD3.64 UR20, UR16, 0x2, URZ ;  /* 0x0000000210147897 */ /* 0x000fe4000fffe03f */
[----:B------:R-:W-:Y:S02]  /*5770*/  UIADD3.64 UR24, UR16, 0x4, URZ ;  /* 0x0000000410187897 */ /* 0x000fe4000fffe03f */
[----:B------:R-:W-:Y:S02]  /*5780*/  UIADD3.64 UR22, UR18, 0x2, URZ ;  /* 0x0000000212167897 */ /* 0x000fe4000fffe03f */
[----:B------:R-:W-:-:S12]  /*5790*/  UIADD3.64 UR26, UR18, 0x4, URZ ;  /* 0x00000004121a7897 */ /* 0x000fd8000fffe03f */
.L_x_2:
[C---:B------:R-:W-:Y:S01]  /*57a0*/  LOP3.LUT R112, R2.reuse, 0x2, RZ, 0xfc, !PT ;  /* 0x0000000202707812 */ /* 0x040fe200078efcff */
[----:B------:R-:W-:Y:S01]  /*57b0*/  ULDC UR31, c[0x0][0x238] ;  /* 0x00008e00001f7ab9 */ /* 0x000fe20000000800 */
[----:B------:R-:W-:Y:S01]  /*57c0*/  ULDC UR29, c[0x0][0x238] ;  /* 0x00008e00001d7ab9 */ /* 0x000fe20000000800 */
[C---:B------:R-:W-:Y:S01]  /*57d0*/  IMAD R114, R2.reuse, UR31, RZ ;  /* 0x0000001f02727c24 */ /* 0x040fe2000f8e02ff */
[----:B------:R-:W-:Y:S01]  /*57e0*/  LOP3.LUT R108, R2, 0x2, RZ, 0xfc, !PT ;  /* 0x00000002026c7812 */ /* 0x000fe200078efcff */
[----:B------:R-:W-:Y:S01]  /*57f0*/  IMAD R112, R112, UR29, RZ ;  /* 0x0000001d70707c24 */ /* 0x000fe2000f8e02ff */
[----:B------:R-:W-:Y:S01]  /*5800*/  ISETP.GE.AND P2, PT, R2, UR59, PT ;  /* 0x0000003b02007c0c */ /* 0x000fe2000bf46270 */
[----:B------:R-:W-:Y:S01]  /*5810*/  ULDC UR31, c[0x0][0x238] ;  /* 0x00008e00001f7ab9 */ /* 0x000fe20000000800 */
[----:B------:R-:W-:Y:S01]  /*5820*/  ISETP.GE.AND P3, PT, R108, UR59, PT ;  /* 0x0000003b6c007c0c */ /* 0x000fe2000bf66270 */
[----:B------:R-:W-:Y:S01]  /*5830*/  ULDC UR29, c[0x0][0x238] ;  /* 0x00008e00001d7ab9 */ /* 0x000fe20000000800 */
[-C--:B------:R-:W-:Y:S01]  /*5840*/  IADD3 R110, P1, R114, R83.reuse, RZ ;  /* 0x00000053726e7210 */ /* 0x080fe20007f3e0ff */
[----:B------:R-:W0:Y:S01]  /*5850*/  S2R R123, SR_TID.X ;  /* 0x00000000007b7919 */ /* 0x000e220000002100 */
[----:B------:R-:W-:-:S02]  /*5860*/  IADD3 R108, P4, R112, R83, RZ ;  /* 0x00000053706c7210 */ /* 0x000fc40007f9e0ff */
[-C--:B------:R-:W-:Y:S01]  /*5870*/  LEA.HI.X.SX32 R111, R114, R104.reuse, 0x1, P1 ;  /* 0x00000068726f7211 */ /* 0x080fe200008f0eff */
[----:B------:R-:W2:Y:S01]  /*5880*/  LDL R115, [R1+0xc] ;  /* 0x00000c0001737983 */ /* 0x000ea20000100800 */
[----:B------:R-:W-:Y:S02]  /*5890*/  LEA.HI.X.SX32 R109, R112, R104, 0x1, P4 ;  /* 0x00000068706d7211 */ /* 0x000fe400020f0eff */
[C---:B------:R-:W-:Y:S02]  /*58a0*/  LOP3.LUT R114, R2.reuse, 0x4, RZ, 0xfc, !PT ;  /* 0x0000000402727812 */ /* 0x040fe400078efcff */
[C---:B------:R-:W-:Y:S02]  /*58b0*/  LOP3.LUT R112, R2.reuse, 0x6, RZ, 0xfc, !PT ;  /* 0x0000000602707812 */ /* 0x040fe400078efcff */
[----:B------:R-:W-:Y:S02]  /*58c0*/  LOP3.LUT R113, R2, 0x4, RZ, 0xfc, !PT ;  /* 0x0000000402717812 */ /* 0x000fe400078efcff */
[----:B------:R-:W-:Y:S01]  /*58d0*/  PRMT R122, RZ, 0x7610, R122 ;  /* 0x00007610ff7a7816 */ /* 0x000fe2000000007a */
[----:B------:R-:W-:Y:S01]  /*58e0*/  IMAD R114, R114, UR31, RZ ;  /* 0x0000001f72727c24 */ /* 0x000fe2000f8e02ff */
[----:B------:R-:W-:Y:S01]  /*58f0*/  PRMT R125, RZ, 0x7610, R125 ;  /* 0x00007610ff7d7816 */ /* 0x000fe2000000007d */
[----:B------:R-:W-:Y:S01]  /*5900*/  IMAD R112, R112, UR29, RZ ;  /* 0x0000001d70707c24 */ /* 0x000fe2000f8e02ff */
[----:B------:R-:W-:Y:S01]  /*5910*/  ISETP.GE.AND P1, PT, R113, UR59, PT ;  /* 0x0000003b71007c0c */ /* 0x000fe2000bf26270 */
[----:B------:R-:W-:Y:S01]  /*5920*/  ULDC UR29, c[0x0][0x238] ;  /* 0x00008e00001d7ab9 */ /* 0x000fe20000000800 */
[----:B------:R-:W-:Y:S01]  /*5930*/  LOP3.LUT R113, R2, 0x6, RZ, 0xfc, !PT ;  /* 0x0000000602717812 */ /* 0x000fe200078efcff */
[----:B------:R1:W3:Y:S01]  /*5940*/  @!P2 LDG.E.U8 R122, desc[UR40][R110.64] ;  /* 0x000000286e7aa981 */ /* 0x0002e2000c1e1100 */
[----:B------:R-:W-:Y:S01]  /*5950*/  PRMT R124, RZ, 0x7610, R124 ;  /* 0x00007610ff7c7816 */ /* 0x000fe2000000007c */
[----:B------:R-:W-:-:S02]  /*5960*/  ULDC UR31, c[0x0][0x238] ;  /* 0x00008e00001f7ab9 */ /* 0x000fc40000000800 */
[----:B------:R4:W5:Y:S01]  /*5970*/  @!P3 LDG.E.U8 R125, desc[UR40][R108.64] ;  /* 0x000000286c7db981 */ /* 0x000962000c1e1100 */
[----:B------:R-:W-:Y:S02]  /*5980*/  ISETP.GE.AND P2, PT, R113, UR59, PT ;  /* 0x0000003b71007c0c */ /* 0x000fe4000bf46270 */
[-C--:B-1----:R-:W-:Y:S02]  /*5990*/  IADD3 R110, P5, R114, R83.reuse, RZ ;  /* 0x00000053726e7210 */ /* 0x082fe40007fbe0ff */
[----:B------:R-:W-:Y:S02]  /*59a0*/  PRMT R127, RZ, 0x7610, R127 ;  /* 0x00007610ff7f7816 */ /* 0x000fe4000000007f */
[----:B----4-:R-:W-:Y:S02]  /*59b0*/  IADD3 R108, P4, R112, R83, RZ ;  /* 0x00000053706c7210 */ /* 0x010fe40007f9e0ff */
[-C--:B------:R-:W-:Y:S02]  /*59c0*/  LEA.HI.X.SX32 R111, R114, R104.reuse, 0x1, P5 ;  /* 0x00000068726f7211 */ /* 0x080fe400028f0eff */
[----:B------:R-:W-:-:S02]  /*59d0*/  LEA.HI.X.SX32 R109, R112, R104, 0x1, P4 ;  /* 0x00000068706d7211 */ /* 0x000fc400020f0eff */
[----:B------:R-:W-:Y:S01]  /*59e0*/  LOP3.LUT R112, R2, 0xa, RZ, 0xfc, !PT ;  /* 0x0000000a02707812 */ /* 0x000fe200078efcff */
[----:B------:R-:W4:Y:S01]  /*59f0*/  @!P1 LDG.E.U8 R124, desc[UR40][R110.64] ;  /* 0x000000286e7c9981 */ /* 0x000f22000c1e1100 */
[----:B------:R-:W-:Y:S02]  /*5a00*/  PRMT R126, RZ, 0x7610, R126 ;  /* 0x00007610ff7e7816 */ /* 0x000fe4000000007e */
[----:B------:R-:W-:Y:S01]  /*5a10*/  ISETP.GE.AND P1, PT, R112, UR59, PT ;  /* 0x0000003b70007c0c */ /* 0x000fe2000bf26270 */
[----:B------:R1:W5:Y:S01]  /*5a20*/  @!P2 LDG.E.U8 R127, desc[UR40][R108.64] ;  /* 0x000000286c7fa981 */ /* 0x000362000c1e1100 */
[----:B------:R-:W-:Y:S02]  /*5a30*/  LOP3.LUT R112, R2, 0xc, RZ, 0xfc, !PT ;  /* 0x0000000c02707812 */ /* 0x000fe400078efcff */
[----:B0-----:R-:W-:Y:S02]  /*5a40*/  LEA.HI R107, R123, 0x5e, RZ, 0x1a ;  /* 0x0000005e7b6b7811 */ /* 0x001fe400078fd0ff */
[----:B------:R-:W-:-:S02]  /*5a50*/  ISETP.GE.AND P2, PT, R112, UR59, PT ;  /* 0x0000003b70007c0c */ /* 0x000fc4000bf46270 */
[----:B------:R-:W0:Y:S01]  /*5a60*/  S2R R112, SR_TID.X ;  /* 0x0000000000707919 */ /* 0x000e220000002100 */
[C---:B------:R-:W-:Y:S02]  /*5a70*/  LOP3.LUT R113, R2.reuse, 0x8, RZ, 0xfc, !PT ;  /* 0x0000000802717812 */ /* 0x040fe400078efcff */
[C---:B------:R-:W-:Y:S02]  /*5a80*/  LOP3.LUT R114, R2.reuse, 0x8, RZ, 0xfc, !PT ;  /* 0x0000000802727812 */ /* 0x040fe400078efcff */
[----:B------:R-:W-:Y:S02]  /*5a90*/  ISETP.GE.AND P3, PT, R113, UR59, PT ;  /* 0x0000003b71007c0c */ /* 0x000fe4000bf66270 */
[----:B------:R-:W-:Y:S02]  /*5aa0*/  LOP3.LUT R113, R2, 0xa, RZ, 0xfc, !PT ;  /* 0x0000000a02717812 */ /* 0x000fe400078efcff */
[----:B------:R-:W-:Y:S02]  /*5ab0*/  PRMT R129, RZ, 0x7610, R129 ;  /* 0x00007610ff817816 */ /* 0x000fe40000000081 */
[----:B------:R-:W-:Y:S01]  /*5ac0*/  ISETP.GE.AND P0, PT, R107, UR59, PT ;  /* 0x0000003b6b007c0c */ /* 0x000fe2000bf06270 */
[----:B------:R-:W-:Y:S01]  /*5ad0*/  IMAD R113, R113, UR29, RZ ;  /* 0x0000001d71717c24 */ /* 0x000fe2000f8e02ff */
[----:B------:R-:W-:Y:S01]  /*5ae0*/  ULDC UR29, c[0x0][0x238] ;  /* 0x00008e00001d7ab9 */ /* 0x000fe20000000800 */
[----:B------:R-:W-:Y:S01]  /*5af0*/  IMAD R114, R114, UR31, RZ ;  /* 0x0000001f72727c24 */ /* 0x000fe2000f8e02ff */
[----:B------:R-:W-:-:S02]  /*5b00*/  ULDC UR31, c[0x0][0x238] ;  /* 0x00008e00001f7ab9 */ /* 0x000fc40000000800 */
[CC--:B-1----:R-:W-:Y:S02]  /*5b10*/  IADD3 R108, P4, R113.reuse, R83.reuse, RZ ;  /* 0x00000053716c7210 */ /* 0x0c2fe40007f9e0ff */
[----:B------:R-:W-:Y:S02]  /*5b20*/  IADD3 R110, P5, R114, R83, RZ ;  /* 0x00000053726e7210 */ /* 0x000fe40007fbe0ff */
[-C--:B------:R-:W-:Y:S02]  /*5b30*/  LEA.HI.X.SX32 R109, R113, R104.reuse, 0x1, P4 ;  /* 0x00000068716d7211 */ /* 0x080fe400020f0eff */
[----:B------:R-:W-:Y:S02]  /*5b40*/  LOP3.LUT R113, R2, 0xc, RZ, 0xfc, !PT ;  /* 0x0000000c02717812 */ /* 0x000fe400078efcff */
[----:B------:R-:W-:Y:S01]  /*5b50*/  LEA.HI.X.SX32 R111, R114, R104, 0x1, P5 ;  /* 0x00000068726f7211 */ /* 0x000fe200028f0eff */
[----:B------:R-:W5:Y:S02]  /*5b60*/  @!P1 LDG.E.U8 R129, desc[UR40][R108.64] ;  /* 0x000000286c819981 */ /* 0x000f64000c1e1100 */
[----:B------:R-:W-:Y:S01]  /*5b70*/  IMAD R113, R113, UR31, RZ ;  /* 0x0000001f71717c24 */ /* 0x000fe2000f8e02ff */
[----:B------:R-:W-:Y:S01]  /*5b80*/  PRMT R128, RZ, 0x7610, R128 ;  /* 0x00007610ff807816 */ /* 0x000fe20000000080 */
[----:B------:R1:W5:Y:S01]  /*5b90*/  @!P3 LDG.E.U8 R126, desc[UR40][R110.64] ;  /* 0x000000286e7eb981 */ /* 0x000362000c1e1100 */
[----:B------:R-:W-:Y:S01]  /*5ba0*/  ULDC UR31, c[0x0][0x238] ;  /* 0x00008e00001f7ab9 */ /* 0x000fe20000000800 */
[----:B0-----:R-:W-:-:S02]  /*5bb0*/  LEA.HI R112, R112, 0xe, RZ, 0x1a ;  /* 0x0000000e70707811 */ /* 0x001fc400078fd0ff */
[----:B-1----:R-:W-:-:S03]  /*5bc0*/  IADD3 R110, P5, R113, R83, RZ ;  /* 0x00000053716e7210 */ /* 0x002fc60007fbe0ff */
[C---:B------:R-:W-:Y:S01]  /*5bd0*/  IMAD R107, R112.reuse, UR29, RZ ;  /* 0x0000001d706b7c24 */ /* 0x040fe2000f8e02ff */
[----:B------:R-:W-:Y:S01]  /*5be0*/  ISETP.GE.AND P3, PT, R112, UR59, PT ;  /* 0x0000003b70007c0c */ /* 0x000fe2000bf66270 */
[----:B------:R-:W-:Y:S01]  /*5bf0*/  ULDC UR29, c[0x0][0x238] ;  /* 0x00008e00001d7ab9 */ /* 0x000fe20000000800 */
[-C--:B------:R-:W-:Y:S02]  /*5c00*/  LEA.HI.X.SX32 R111, R113, R104.reuse, 0x1, P5 ;  /* 0x00000068716f7211 */ /* 0x080fe400028f0eff */
[C---:B------:R-:W-:Y:S02]  /*5c10*/  LOP3.LUT R113, R2.reuse, 0x10, RZ, 0xfc, !PT ;  /* 0x0000001002717812 */ /* 0x040fe400078efcff */
[----:B------:R-:W-:Y:S01]  /*5c20*/  IADD3 R108, P4, R107, R83, RZ ;  /* 0x000000536b6c7210 */ /* 0x000fe20007f9e0ff */
[----:B------:R0:W5:Y:S01]  /*5c30*/  @!P2 LDG.E.U8 R128, desc[UR40][R110.64] ;  /* 0x000000286e80a981 */ /* 0x000162000c1e1100 */
[----:B------:R-:W-:Y:S01]  /*5c40*/  LOP3.LUT R112, R2, 0x10, RZ, 0xfc, !PT ;  /* 0x0000001002707812 */ /* 0x000fe200078efcff */
[----:B------:R-:W-:Y:S01]  /*5c50*/  IMAD R113, R113, UR31, RZ ;  /* 0x0000001f71717c24 */ /* 0x000fe2000f8e02ff */
[----:B------:R-:W-:Y:S01]  /*5c60*/  LEA.HI.X.SX32 R109, R107, R104, 0x1, P4 ;  /* 0x000000686b6d7211 */ /* 0x000fe200020f0eff */
[----:B------:R-:W-:Y:S01]  /*5c70*/  ULDC UR31, c[0x0][0x238] ;  /* 0x00008e00001f7ab9 */ /* 0x000fe20000000800 */
[----:B------:R-:W-:-:S02]  /*5c80*/  ISETP.GE.AND P1, PT, R112, UR59, PT ;  /* 0x0000003b70007c0c */ /* 0x000fc4000bf26270 */
[C---:B------:R-:W-:Y:S02]  /*5c90*/  LOP3.LUT R107, R2.reuse, 0x12, RZ, 0xfc, !PT ;  /* 0x00000012026b7812 */ /* 0x040fe400078efcff */
[----:B------:R-:W-:Y:S02]  /*5ca0*/  LOP3.LUT R112, R2, 0x12, RZ, 0xfc, !PT ;  /* 0x0000001202707812 */ /* 0x000fe400078efcff */
[----:B0-----:R-:W-:Y:S02]  /*5cb0*/  IADD3 R110, P5, R113, R83, RZ ;  /* 0x00000053716e7210 */ /* 0x001fe40007fbe0ff */
[----:B------:R-:W-:Y:S01]  /*5cc0*/  PRMT R131, RZ, 0x7610, R131 ;  /* 0x00007610ff837816 */ /* 0x000fe20000000083 */
[----:B------:R-:W-:Y:S01]  /*5cd0*/  IMAD R107, R107, UR29, RZ ;  /* 0x0000001d6b6b7c24 */ /* 0x000fe2000f8e02ff */
[----:B------:R-:W-:Y:S01]  /*5ce0*/  ISETP.GE.AND P2, PT, R112, UR59, PT ;  /* 0x0000003b70007c0c */ /* 0x000fe2000bf46270 */
[----:B------:R-:W-:Y:S01]  /*5cf0*/  ULDC UR29, c[0x0][0x238] ;  /* 0x00008e00001d7ab9 */ /* 0x000fe20000000800 */
[----:B------:R-:W-:-:S02]  /*5d00*/  LEA.HI.X.SX32 R111, R113, R104, 0x1, P5 ;  /* 0x00000068716f7211 */ /* 0x000fc400028f0eff */
[C---:B------:R-:W-:Y:S01]  /*5d10*/  LOP3.LUT R112, R2.reuse, 0x14, RZ, 0xfc, !PT ;  /* 0x0000001402707812 */ /* 0x040fe200078efcff */
[----:B------:R0:W5:Y:S01]  /*5d20*/  @!P3 LDG.E.U8 R131, desc[UR40][R108.64] ;  /* 0x000000286c83b981 */ /* 0x000162000c1e1100 */
[----:B------:R-:W-:Y:S02]  /*5d30*/  LOP3.LUT R113, R2, 0x14, RZ, 0xfc, !PT ;  /* 0x0000001402717812 */ /* 0x000fe400078efcff */
[----:B------:R-:W-:Y:S02]  /*5d40*/  PRMT R180, RZ, 0x7610, R180 ;  /* 0x00007610ffb47816 */ /* 0x000fe400000000b4 */
[----:B------:R-:W-:Y:S01]  /*5d50*/  ISETP.GE.AND P3, PT, R112, UR59, PT ;  /* 0x0000003b70007c0c */ /* 0x000fe2000bf66270 */
[----:B------:R-:W-:Y:S01]  /*5d60*/  IMAD R113, R113, UR31, RZ ;  /* 0x0000001f71717c24 */ /* 0x000fe2000f8e02ff */
[----:B------:R-:W-:Y:S01]  /*5d70*/  LOP3.LUT R112, R2, 0x16, RZ, 0xfc, !PT ;  /* 0x0000001602707812 */ /* 0x000fe200078efcff */
[----:B------:R-:W-:Y:S01]  /*5d80*/  ULDC UR31, c[0x0][0x238] ;  /* 0x00008e00001f7ab9 */ /* 0x000fe20000000800 */
[----:B------:R-:W-:Y:S01]  /*5d90*/  PRMT R130, RZ, 0x7610, R130 ;  /* 0x00007610ff827816 */ /* 0x000fe20000000082 */
[----:B------:R1:W5:Y:S01]  /*5da0*/  @!P1 LDG.E.U8 R180, desc[UR40][R110.64] ;  /* 0x000000286eb49981 */ /* 0x000362000c1e1100 */
[----:B0-----:R-:W-:-:S02]  /*5db0*/  IADD3 R108, P4, R107, R83, RZ ;  /* 0x000000536b6c7210 */ /* 0x001fc40007f9e0ff */
[----:B------:R-:W-:Y:S02]  /*5dc0*/  ISETP.GE.AND P1, PT, R112, UR59, PT ;  /* 0x0000003b70007c0c */ /* 0x000fe4000bf26270 */
[-C--:B------:R-:W-:Y:S02]  /*5dd0*/  LEA.HI.X.SX32 R109, R107, R104.reuse, 0x1, P4 ;  /* 0x000000686b6d7211 */ /* 0x080fe400020f0eff */
[----:B------:R-:W-:Y:S02]  /*5de0*/  LOP3.LUT R112, R2, 0x18, RZ, 0xfc, !PT ;  /* 0x0000001802707812 */ /* 0x000fe400078efcff */
[C---:B-1----:R-:W-:Y:S01]  /*5df0*/  IADD3 R110, P5, R113.reuse, R83, RZ ;  /* 0x00000053716e7210 */ /* 0x042fe20007fbe0ff */
[----:B------:R-:W5:Y:S01]  /*5e00*/  @!P2 LDG.E.U8 R130, desc[UR40][R108.64] ;  /* 0x000000286c82a981 */ /* 0x000f62000c1e1100 */
[----:B------:R-:W-:Y:S02]  /*5e10*/  PRMT R133, RZ, 0x7610, R133 ;  /* 0x00007610ff857816 */ /* 0x000fe40000000085 */
[----:B------:R-:W-:-:S02]  /*5e20*/  LEA.HI.X.SX32 R111, R113, R104, 0x1, P5 ;  /* 0x00000068716f7211 */ /* 0x000fc400028f0eff */
[C---:B------:R-:W-:Y:S01]  /*5e30*/  ISETP.GE.AND P2, PT, R112.reuse, UR59, PT ;  /* 0x0000003b70007c0c */ /* 0x040fe2000bf46270 */
[----:B------:R-:W-:Y:S01]  /*5e40*/  IMAD R112, R112, UR31, RZ ;  /* 0x0000001f70707c24 */ /* 0x000fe2000f8e02ff */
[C---:B------:R-:W-:Y:S01]  /*5e50*/  LOP3.LUT R107, R2.reuse, 0x16, RZ, 0xfc, !PT ;  /* 0x00000016026b7812 */ /* 0x040fe200078efcff */
[----:B------:R0:W5:Y:S01]  /*5e60*/  @!P3 LDG.E.U8 R133, desc[UR40][R110.64] ;  /* 0x000000286e85b981 */ /* 0x000162000c1e1100 */
[----:B------:R-:W-:Y:S01]  /*5e70*/  LOP3.LUT R113, R2, 0x1a, RZ, 0xfc, !PT ;  /* 0x0000001a02717812 */ /* 0x000fe200078efcff */
[----:B------:R-:W-:Y:S01]  /*5e80*/  ULDC UR31, c[0x0][0x238] ;  /* 0x00008e00001f7ab9 */ /* 0x000fe20000000800 */
[----:B0-----:R-:W-:-:S04]  /*5e90*/  IADD3 R110, P5, R112, R83, RZ ;  /* 0x00000053706e7210 */ /* 0x001fc80007fbe0ff */
[----:B------:R-:W-:Y:S02]  /*5ea0*/  LEA.HI.X.SX32 R111, R112, R104, 0x1, P5 ;  /* 0x00000068706f7211 */ /* 0x000fe400028f0eff */
[----:B------:R-:W0:Y:S01]  /*5eb0*/  S2R R112, SR_TID.X ;  /* 0x0000000000707919 */ /* 0x000e220000002100 */
[----:B------:R-:W-:Y:S01]  /*5ec0*/  IMAD R107, R107, UR29, RZ ;  /* 0x0000001d6b6b7c24 */ /* 0x000fe2000f8e02ff */
[----:B------:R-:W-:Y:S01]  /*5ed0*/  PRMT R132, RZ, 0x7610, R132 ;  /* 0x00007610ff847816 */ /* 0x000fe20000000084 */
[----:B------:R-:W-:-:S03]  /*5ee0*/  ULDC UR29, c[0x0][0x238] ;  /* 0x00008e00001d7ab9 */ /* 0x000fc60000000800 */
[----:B------:R-:W-:-:S04]  /*5ef0*/  IADD3 R108, P4, R107, R83, RZ ;  /* 0x000000536b6c7210 */ /* 0x000fc80007f9e0ff */
[----:B------:R-:W-:Y:S02]  /*5f00*/  LEA.HI.X.SX32 R109, R107, R104, 0x1, P4 ;  /* 0x000000686b6d7211 */ /* 0x000fe400020f0eff */
[----:B------:R-:W-:Y:S02]  /*5f10*/  LOP3.LUT R107, R2, 0x1a, RZ, 0xfc, !PT ;  /* 0x0000001a026b7812 */ /* 0x000fe400078efcff */
[----:B------:R-:W-:Y:S01]  /*5f20*/  ISETP.GE.AND P3, PT, R113, UR59, PT ;  /* 0x0000003b71007c0c */ /* 0x000fe2000bf66270 */
[----:B------:R1:W5:Y:S02]  /*5f30*/  @!P1 LDG.E.U8 R132, desc[UR40][R108.64] ;  /* 0x000000286c849981 */ /* 0x000364000c1e1100 */
[----:B------:R-:W-:Y:S01]  /*5f40*/  IMAD R107, R107, UR29, RZ ;  /* 0x0000001d6b6b7c24 */ /* 0x000fe2000f8e02ff */
[----:B------:R-:W-:Y:S01]  /*5f50*/  PRMT R135, RZ, 0x7610, R135 ;  /* 0x00007610ff877816 */ /* 0x000fe20000000087 */
[----:B------:R-:W-:Y:S01]  /*5f60*/  ULDC UR29, c[0x0][0x238] ;  /* 0x00008e00001d7ab9 */ /* 0x000fe20000000800 */
[----:B------:R-:W-:-:S02]  /*5f70*/  ISETP.GE.AND P1, PT, R252, UR59, PT ;  /* 0x0000003bfc007c0c */ /* 0x000fc4000bf26270 */
[----:B------:R-:W-:Y:S02]  /*5f80*/  PRMT R134, RZ, 0x7610, R134 ;  /* 0x00007610ff867816 */ /* 0x000fe40000000086 */
[----:B------:R0:W5:Y:S01]  /*5f90*/  @!P2 LDG.E.U8 R135, desc[UR40][R110.64] ;  /* 0x000000286e87a981 */ /* 0x000162000c1e1100 */
[CC--:B-1----:R-:W-:Y:S02]  /*5fa0*/  IADD3 R108, P4, R107.reuse, R83.reuse, RZ ;  /* 0x000000536b6c7210 */ /* 0x0c2fe40007f9e0ff */
[----:B0-----:R-:W-:Y:S01]  /*5fb0*/  LEA.HI R113, R112, 0x1e, RZ, 0x1a ;  /* 0x0000001e70717811 */ /* 0x001fe200078fd0ff */
[----:B------:R-:W-:Y:S01]  /*5fc0*/  IMAD R112, R252, UR31, RZ ;  /* 0x0000001ffc707c24 */ /* 0x000fe2000f8e02ff */
[-C--:B------:R-:W-:Y:S01]  /*5fd0*/  LEA.HI.X.SX32 R109, R107, R104.reuse, 0x1, P4 ;  /* 0x000000686b6d7211 */ /* 0x080fe200020f0eff */
[----:B------:R-:W-:Y:S01]  /*5fe0*/  ULDC UR31, c[0x0][0x238] ;  /* 0x00008e00001f7ab9 */ /* 0x000fe20000000800 */
[C---:B------:R-:W-:Y:S01]  /*5ff0*/  ISETP.GE.AND P2, PT, R113.reuse, UR59, PT ;  /* 0x0000003b71007c0c */ /* 0x040fe2000bf46270 */
[----:B------:R-:W-:Y:S01]  /*6000*/  IMAD R107, R113, UR29, RZ ;  /* 0x0000001d716b7c24 */ /* 0x000fe2000f8e02ff */
[CC--:B------:R-:W-:Y:S01]  /*6010*/  IADD3 R110, P5, R112.reuse, R83.reuse, RZ ;  /* 0x00000053706e7210 */ /* 0x0c0fe20007fbe0ff */
[----:B------:R0:W5:Y:S01]  /*6020*/  @!P3 LDG.E.U8 R134, desc[UR40][R108.64] ;  /* 0x000000286c86b981 */ /* 0x000162000c1e1100 */
[----:B------:R-:W-:Y:S01]  /*6030*/  PRMT R137, RZ, 0x7610, R137 ;  /* 0x00007610ff897816 */ /* 0x000fe20000000089 */
[----:B------:R-:W-:Y:S01]  /*6040*/  ULDC UR29, c[0x0][0x238] ;  /* 0x00008e00001d7ab9 */ /* 0x000fe20000000800 */
[----:B------:R-:W-:Y:S01]  /*6050*/  LEA.HI.X.SX32 R111, R112, R104, 0x1, P5 ;  /* 0x00000068706f7211 */ /* 0x000fe200028f0eff */
[C---:B------:R-:W-:Y:S01]  /*6060*/  IMAD R112, R251.reuse, UR31, RZ ;  /* 0x0000001ffb707c24 */ /* 0x040fe2000f8e02ff */
[----:B------:R-:W-:Y:S01]  /*6070*/  ISETP.GE.AND P3, PT, R251, UR59, PT ;  /* 0x0000003bfb007c0c */ /* 0x000fe2000bf66270 */
[----:B------:R-:W-:Y:S01]  /*6080*/  ULDC UR31, c[0x0][0x238] ;  /* 0x00008e00001f7ab9 */ /* 0x000fe20000000800 */
[----:B------:R-:W-:Y:S01]  /*6090*/  PRMT R136, RZ, 0x7610, R136 ;  /* 0x00007610ff887816 */ /* 0x000fe20000000088 */
[----:B------:R1:W5:Y:S01]  /*60a0*/  @!P1 LDG.E.U8 R137, desc[UR40][R110.64] ;  /* 0x000000286e899981 */ /* 0x000362000c1e1100 */
[----:B0-----:R-:W-:-:S04]  /*60b0*/  IADD3 R108, P4, R107, R83, RZ ;  /* 0x000000536b6c7210 */ /* 0x001fc80007f9e0ff */
[----:B------:R-:W-:Y:S02]  /*60c0*/  LEA.HI.X.SX32 R109, R107, R104, 0x1, P4 ;  /* 0x000000686b6d7211 */ /* 0x000fe400020f0eff */
[----:B-1----:R-:W-:-:S03]  /*60d0*/  IADD3 R110, P5, R112, R83, RZ ;  /* 0x00000053706e7210 */ /* 0x002fc60007fbe0ff */
[----:B------:R-:W5:Y:S01]  /*60e0*/  @!P2 LDG.E.U8 R136, desc[UR40][R108.64] ;  /* 0x000000286c88a981 */ /* 0x000f62000c1e1100 */
[----:B------:R-:W-:Y:S02]  /*60f0*/  PRMT R139, RZ, 0x7610, R139 ;  /* 0x00007610ff8b7816 */ /* 0x000fe4000000008b */
[----:B------:R-:W-:Y:S01]  /*6100*/  LEA.HI.X.SX32 R111, R112, R104, 0x1, P5 ;  /* 0x00000068706f7211 */ /* 0x000fe200028f0eff */
[C---:B------:R-:W-:Y:S01]  /*6110*/  IMAD R112, R249.reuse, UR31, RZ ;  /* 0x0000001ff9707c24 */ /* 0x040fe2000f8e02ff */
[----:B------:R-:W-:Y:S01]  /*6120*/  ISETP.GE.AND P2, PT, R249, UR59, PT ;  /* 0x0000003bf9007c0c */ /* 0x000fe2000bf46270 */
[----:B------:R-:W-:Y:S02]  /*6130*/  ULDC UR31, c[0x0][0x238] ;  /* 0x00008e00001f7ab9 */ /* 0x000fe40000000800 */
[----:B------:R0:W5:Y:S01]  /*6140*/  @!P3 LDG.E.U8 R139, desc[UR40][R110.64] ;  /* 0x000000286e8bb981 */ /* 0x000162000c1e1100 */
[----:B------:R-:W-:Y:S02]  /*6150*/  PRMT R141, RZ, 0x7610, R141 ;  /* 0x00007610ff8d7816 */ /* 0x000fe4000000008d */
[----:B0-----:R-:W-:-:S04]  /*6160*/  IADD3 R110, P5, R112, R83, RZ ;  /* 0x00000053706e7210 */ /* 0x001fc80007fbe0ff */
[----:B------:R-:W-:Y:S01]  /*6170*/  LEA.HI.X.SX32 R111, R112, R104, 0x1, P5 ;  /* 0x00000068706f7211 */ /* 0x000fe200028f0eff */
[----:B------:R-:W-:Y:S01]  /*6180*/  IMAD R112, R247, UR31, RZ ;  /* 0x0000001ff7707c24 */ /* 0x000fe2000f8e02ff */
[C---:B------:R-:W-:Y:S01]  /*6190*/  ISETP.GE.AND P1, PT, R250.reuse, UR59, PT ;  /* 0x0000003bfa007c0c */ /* 0x040fe2000bf26270 */
[----:B------:R-:W-:Y:S01]  /*61a0*/  IMAD R107, R250, UR29, RZ ;  /* 0x0000001dfa6b7c24 */ /* 0x000fe2000f8e02ff */
[----:B------:R-:W-:Y:S01]  /*61b0*/  PRMT R138, RZ, 0x7610, R138 ;  /* 0x00007610ff8a7816 */ /* 0x000fe2000000008a */
[----:B------:R0:W5:Y:S01]  /*61c0*/  @!P2 LDG.E.U8 R141, desc[UR40][R110.64] ;  /* 0x000000286e8da981 */ /* 0x000162000c1e1100 */
[----:B------:R-:W-:Y:S01]  /*61d0*/  ULDC UR29, c[0x0][0x238] ;  /* 0x00008e00001d7ab9 */ /* 0x000fe20000000800 */
[----:B------:R-:W-:Y:S01]  /*61e0*/  ISETP.GE.AND P3, PT, R248, UR59, PT ;  /* 0x0000003bf8007c0c */ /* 0x000fe2000bf66270 */
[----:B------:R-:W-:Y:S01]  /*61f0*/  ULDC UR31, c[0x0][0x238] ;  /* 0x00008e00001f7ab9 */ /* 0x000fe20000000800 */
[----:B0-----:R-:W-:-:S04]  /*6200*/  IADD3 R110, P5, R112, R83, RZ ;  /* 0x00000053706e7210 */ /* 0x001fc80007fbe0ff */
[----:B------:R-:W-:Y:S02]  /*6210*/  LEA.HI.X.SX32 R111, R112, R104, 0x1, P5 ;  /* 0x00000068706f7211 */ /* 0x000fe400028f0eff */
[----:B------:R-:W0:Y:S01]  /*6220*/  S2R R112, SR_TID.X ;  /* 0x0000000000707919 */ /* 0x000e220000002100 */
[----:B------:R-:W-:-:S04]  /*6230*/  IADD3 R108, P4, R107, R83, RZ ;  /* 0x000000536b6c7210 */ /* 0x000fc80007f9e0ff */
[----:B------:R-:W-:Y:S01]  /*6240*/  LEA.HI.X.SX32 R109, R107, R104, 0x1, P4 ;  /* 0x000000686b6d7211 */ /* 0x000fe200020f0eff */
[----:B------:R-:W-:Y:S01]  /*6250*/  IMAD R107, R248, UR29, RZ ;  /* 0x0000001df86b7c24 */ /* 0x000fe2000f8e02ff */
[----:B------:R-:W-:Y:S01]  /*6260*/  PRMT R140, RZ, 0x7610, R140 ;  /* 0x00007610ff8c7816 */ /* 0x000fe2000000008c */
[----:B------:R-:W-:Y:S02]  /*6270*/  ULDC UR29, c[0x0][0x238] ;  /* 0x00008e00001d7ab9 */ /* 0x000fe40000000800 */
[----:B------:R1:W5:Y:S01]  /*6280*/  @!P1 LDG.E.U8 R138, desc[UR40][R108.64] ;  /* 0x000000286c8a9981 */ /* 0x000362000c1e1100 */
[----:B------:R-:W-:Y:S02]  /*6290*/  ISETP.GE.AND P1, PT, R247, UR59, PT ;  /* 0x0000003bf7007c0c */ /* 0x000fe4000bf26270 */
[----:B------:R-:W-:Y:S02]  /*62a0*/  ISETP.GE.AND P2, PT, R246, UR59, PT ;  /* 0x0000003bf6007c0c */ /* 0x000fe4000bf46270 */
[----:B-1----:R-:W-:-:S04]  /*62b0*/  IADD3 R108, P4, R107, R83, RZ ;  /* 0x000000536b6c7210 */ /* 0x002fc80007f9e0ff */
[----:B------:R-:W-:Y:S01]  /*62c0*/  LEA.HI.X.SX32 R109, R107, R104, 0x1, P4 ;  /* 0x000000686b6d7211 */ /* 0x000fe200020f0eff */
[----:B------:R-:W-:Y:S01]  /*62d0*/  IMAD R107, R246, UR29, RZ ;  /* 0x0000001df66b7c24 */ /* 0x000fe2000f8e02ff */
[----:B------:R-:W-:Y:S01]  /*62e0*/  PRMT R143, RZ, 0x7610, R143 ;  /* 0x00007610ff8f7816 */ /* 0x000fe2000000008f */
[----:B------:R-:W-:Y:S02]  /*62f0*/  ULDC UR29, c[0x0][0x238] ;  /* 0x00008e00001d7ab9 */ /* 0x000fe40000000800 */
[----:B------:R1:W5:Y:S01]  /*6300*/  @!P3 LDG.E.U8 R140, desc[UR40][R108.64] ;  /* 0x000000286c8cb981 */ /* 0x000362000c1e1100 */
[C---:B------:R-:W-:Y:S02]  /*6310*/  ISETP.GE.AND P3, PT, R245.reuse, UR59, PT ;  /* 0x0000003bf5007c0c */ /* 0x040fe4000bf66270 */
[----:B0-----:R-:W-:Y:S01]  /*6320*/  LEA.HI R113, R112, 0x2e, RZ, 0x1a ;  /* 0x0000002e70717811 */ /* 0x001fe200078fd0ff */
[----:B------:R-:W-:Y:S01]  /*6330*/  IMAD R112, R245, UR31, RZ ;  /* 0x0000001ff5707c24 */ /* 0x000fe2000f8e02ff */
[----:B------:R-:W-:Y:S01]  /*6340*/  PRMT R142, RZ, 0x7610, R142 ;  /* 0x00007610ff8e7816 */ /* 0x000fe2000000008e */
[----:B------:R0:W5:Y:S01]  /*6350*/  @!P1 LDG.E.U8 R143, desc[UR40][R110.64] ;  /* 0x000000286e8f9981 */ /* 0x000162000c1e1100 */
[----:B-1----:R-:W-:Y:S01]  /*6360*/  IADD3 R108, P4, R107, R83, RZ ;  /* 0x000000536b6c7210 */ /* 0x002fe20007f9e0ff */
[----:B------:R-:W-:Y:S01]  /*6370*/  ULDC UR31, c[0x0][0x238] ;  /* 0x00008e00001f7ab9 */ /* 0x000fe20000000800 */
[----:B------:R-:W-:-:S02]  /*6380*/  ISETP.GE.AND P1, PT, R113, UR59, PT ;  /* 0x0000003b71007c0c */ /* 0x000fc4000bf26270 */
[-C--:B------:R-:W-:Y:S01]  /*6390*/  LEA.HI.X.SX32 R109, R107, R104.reuse, 0x1, P4 ;  /* 0x000000686b6d7211 */ /* 0x080fe200020f0eff */
[----:B------:R-:W-:Y:S01]  /*63a0*/  IMAD R107, R113, UR29, RZ ;  /* 0x0000001d716b7c24 */ /* 0x000fe2000f8e02ff */
[CC--:B0-----:R-:W-:Y:S01]  /*63b0*/  IADD3 R110, P5, R112.reuse, R83.reuse, RZ ;  /* 0x00000053706e7210 */ /* 0x0c1fe20007fbe0ff */
[----:B------:R-:W-:Y:S01]  /*63c0*/  ULDC UR29, c[0x0][0x238] ;  /* 0x00008e00001d7ab9 */ /* 0x000fe20000000800 */
[----:B------:R-:W-:Y:S01]  /*63d0*/  PRMT R179, RZ, 0x7610, R179 ;  /* 0x00007610ffb37816 */ /* 0x000fe200000000b3 */
[----:B------:R0:W5:Y:S01]  /*63e0*/  @!P2 LDG.E.U8 R142, desc[UR40][R108.64] ;  /* 0x000000286c8ea981 */ /* 0x000162000c1e1100 */
[----:B------:R-:W-:Y:S01]  /*63f0*/  LEA.HI.X.SX32 R111, R112, R104, 0x1, P5 ;  /* 0x00000068706f7211 */ /* 0x000fe200028f0eff */
[C---:B------:R-:W-:Y:S01]  /*6400*/  IMAD R112, R244.reuse, UR31, RZ ;  /* 0x0000001ff4707c24 */ /* 0x040fe2000f8e02ff */
[----:B------:R-:W-:Y:S01]  /*6410*/  ISETP.GE.AND P2, PT, R244, UR59, PT ;  /* 0x0000003bf4007c0c */ /* 0x000fe2000bf46270 */
[----:B------:R-:W-:Y:S01]  /*6420*/  ULDC UR31, c[0x0][0x238] ;  /* 0x00008e00001f7ab9 */ /* 0x000fe20000000800 */
[----:B------:R-:W-:Y:S01]  /*6430*/  PRMT R178, RZ, 0x7610, R178 ;  /* 0x00007610ffb27816 */ /* 0x000fe200000000b2 */
[----:B------:R1:W5:Y:S01]  /*6440*/  @!P3 LDG.E.U8 R179, desc[UR40][R110.64] ;  /* 0x000000286eb3b981 */ /* 0x000362000c1e1100 */
[----:B0-----:R-:W-:-:S04]  /*6450*/  IADD3 R108, P4, R107, R83, RZ ;  /* 0x000000536b6c7210 */ /* 0x001fc80007f9e0ff */
[-C--:B------:R-:W-:Y:S02]  /*6460*/  LEA.HI.X.SX32 R109, R107, R104.reuse, 0x1, P4 ;  /* 0x000000686b6d7211 */ /* 0x080fe400020f0eff */
[C---:B-1----:R-:W-:Y:S02]  /*6470*/  IADD3 R110, P5, R112.reuse, R83, RZ ;  /* 0x00000053706e7210 */ /* 0x042fe40007fbe0ff */
[----:B------:R-:W-:Y:S01]  /*6480*/  PRMT R177, RZ, 0x7610, R177 ;  /* 0x00007610ffb17816 */ /* 0x000fe200000000b1 */
[----:B------:R-:W5:Y:S01]  /*6490*/  @!P1 LDG.E.U8 R178, desc[UR40][R108.64] ;  /* 0x000000286cb29981 */ /* 0x000f62000c1e1100 */
[----:B------:R-:W-:Y:S01]  /*64a0*/  LEA.HI.X.SX32 R111, R112, R104, 0x1, P5 ;  /* 0x00000068706f7211 */ /* 0x000fe200028f0eff */
[C---:B------:R-:W-:Y:S01]  /*64b0*/  IMAD R112, R242.reuse, UR31, RZ ;  /* 0x0000001ff2707c24 */ /* 0x040fe2000f8e02ff */
[----:B------:R-:W-:Y:S01]  /*64c0*/  ISETP.GE.AND P1, PT, R242, UR59, PT ;  /* 0x0000003bf2007c0c */ /* 0x000fe2000bf26270 */
[----:B------:R-:W-:Y:S02]  /*64d0*/  ULDC UR31, c[0x0][0x238] ;  /* 0x00008e00001f7ab9 */ /* 0x000fe40000000800 */
[----:B------:R0:W5:Y:S01]  /*64e0*/  @!P2 LDG.E.U8 R177, desc[UR40][R110.64] ;  /* 0x000000286eb1a981 */ /* 0x000162000c1e1100 */
[----:B------:R-:W-:-:S02]  /*64f0*/  PRMT R175, RZ, 0x7610, R175 ;  /* 0x00007610ffaf7816 */ /* 0x000fc400000000af */
        /* <DEDUP_REMOVED lines=27> */
[----:B------:R-:W-:Y:S02]  /*66b0*/  ISETP.GE.AND P2, PT, R238, UR59, PT ;  /* 0x0000003bee007c0c */ /* 0x000fe4000bf46270 */
        /* <DEDUP_REMOVED lines=16> */
[----:B------:R-:W1:Y:S01]  /*67c0*/  S2R R113, SR_TID.X ;  /* 0x0000000000717919 */ /* 0x000e620000002100 */
[----:B------:R-:W-:Y:S01]  /*67d0*/  PRMT R170, RZ, 0x7610, R170 ;  /* 0x00007610ffaa7816 */ /* 0x000fe200000000aa */
[----:B------:R-:W-:Y:S01]  /*67e0*/  ULDC UR31, c[0x0][0x238] ;  /* 0x00008e00001f7ab9 */ /* 0x000fe20000000800 */
[----:B------:R2:W5:Y:S01]  /*67f0*/  @!P2 LDG.E.U8 R171, desc[UR40][R110.64] ;  /* 0x000000286eaba981 */ /* 0x000562000c1e1100 */
[----:B0-----:R-:W-:-:S02]  /*6800*/  IADD3 R108, P4, R107, R83, RZ ;  /* 0x000000536b6c7210 */ /* 0x001fc40007f9e0ff */
[C---:B------:R-:W-:Y:S02]  /*6810*/  ISETP.GE.AND P2, PT, R236.reuse, UR59, PT ;  /* 0x0000003bec007c0c */ /* 0x040fe4000bf46270 */
[-C--:B------:R-:W-:Y:S01]  /*6820*/  LEA.HI.X.SX32 R109, R107, R104.reuse, 0x1, P4 ;  /* 0x000000686b6d7211 */ /* 0x080fe200020f0eff */
[----:B------:R-:W-:Y:S01]  /*6830*/  IMAD R107, R236, UR29, RZ ;  /* 0x0000001dec6b7c24 */ /* 0x000fe2000f8e02ff */
[----:B------:R-:W-:Y:S01]  /*6840*/  PRMT R169, RZ, 0x7610, R169 ;  /* 0x00007610ffa97816 */ /* 0x000fe200000000a9 */
[----:B------:R-:W-:Y:S01]  /*6850*/  ULDC UR29, c[0x0][0x238] ;  /* 0x00008e00001d7ab9 */ /* 0x000fe20000000800 */
[CC--:B--2---:R-:W-:Y:S01]  /*6860*/  IADD3 R110, P5, R112.reuse, R83.reuse, RZ ;  /* 0x00000053706e7210 */ /* 0x0c4fe20007fbe0ff */
[----:B------:R0:W2:Y:S01]  /*6870*/  @!P3 LDG.E.U8 R170, desc[UR40][R108.64] ;  /* 0x000000286caab981 */ /* 0x0000a2000c1e1100 */
[----:B------:R-:W-:Y:S02]  /*6880*/  PRMT R168, RZ, 0x7610, R168 ;  /* 0x00007610ffa87816 */ /* 0x000fe400000000a8 */
[----:B------:R-:W-:Y:S01]  /*6890*/  LEA.HI.X.SX32 R111, R112, R104, 0x1, P5 ;  /* 0x00000068706f7211 */ /* 0x000fe200028f0eff */
[----:B------:R-:W-:Y:S01]  /*68a0*/  IMAD R112, R234, UR31, RZ ;  /* 0x0000001fea707c24 */ /* 0x000fe2000f8e02ff */
[----:B0-----:R-:W-:-:S03]  /*68b0*/  IADD3 R108, P4, R107, R83, RZ ;  /* 0x000000536b6c7210 */ /* 0x001fc60007f9e0ff */
[----:B------:R0:W2:Y:S01]  /*68c0*/  @!P1 LDG.E.U8 R169, desc[UR40][R110.64] ;  /* 0x000000286ea99981 */ /* 0x0000a2000c1e1100 */
[----:B------:R-:W-:Y:S01]  /*68d0*/  ISETP.GE.AND P3, PT, R234, UR59, PT ;  /* 0x0000003bea007c0c */ /* 0x000fe2000bf66270 */
[----:B------:R-:W-:Y:S01]  /*68e0*/  ULDC UR31, c[0x0][0x238] ;  /* 0x00008e00001f7ab9 */ /* 0x000fe20000000800 */
[----:B------:R-:W-:Y:S01]  /*68f0*/  LEA.HI.X.SX32 R109, R107, R104, 0x1, P4 ;  /* 0x000000686b6d7211 */ /* 0x000fe200020f0eff */
[C---:B------:R-:W-:Y:S01]  /*6900*/  IMAD R107, R233.reuse, UR29, RZ ;  /* 0x0000001de96b7c24 */ /* 0x040fe2000f8e02ff */
[----:B------:R-:W-:Y:S01]  /*6910*/  ISETP.GE.AND P1, PT, R233, UR59, PT ;  /* 0x0000003be9007c0c */ /* 0x000fe2000bf26270 */
[----:B------:R-:W-:Y:S02]  /*6920*/  ULDC UR29, c[0x0][0x238] ;  /* 0x00008e00001d7ab9 */ /* 0x000fe40000000800 */
[----:B------:R3:W2:Y:S01]  /*6930*/  @!P2 LDG.E.U8 R168, desc[UR40][R108.64] ;  /* 0x000000286ca8a981 */ /* 0x0006a2000c1e1100 */
[----:B0-----:R-:W-:Y:S02]  /*6940*/  IADD3 R110, P5, R112, R83, RZ ;  /* 0x00000053706e7210 */ /* 0x001fe40007fbe0ff */
[----:B------:R-:W-:-:S02]  /*6950*/  PRMT R167, RZ, 0x7610, R167 ;  /* 0x00007610ffa77816 */ /* 0x000fc400000000a7 */
[-C--:B------:R-:W-:Y:S02]  /*6960*/  LEA.HI.X.SX32 R111, R112, R104.reuse, 0x1, P5 ;  /* 0x00000068706f7211 */ /* 0x080fe400028f0eff */
[-C--:B---3--:R-:W-:Y:S02]  /*6970*/  IADD3 R108, P4, R107, R83.reuse, RZ ;  /* 0x000000536b6c7210 */ /* 0x088fe40007f9e0ff */
[----:B------:R-:W-:Y:S01]  /*6980*/  PRMT R166, RZ, 0x7610, R166 ;  /* 0x00007610ffa67816 */ /* 0x000fe200000000a6 */
[----:B------:R-:W-:Y:S01]  /*6990*/  IMAD R112, R231, UR29, RZ ;  /* 0x0000001de7707c24 */ /* 0x000fe2000f8e02ff */
[----:B------:R-:W-:Y:S01]  /*69a0*/  LEA.HI.X.SX32 R109, R107, R104, 0x1, P4 ;  /* 0x000000686b6d7211 */ /* 0x000fe200020f0eff */
[C---:B------:R-:W-:Y:S01]  /*69b0*/  IMAD R107, R232.reuse, UR31, RZ ;  /* 0x0000001fe86b7c24 */ /* 0x040fe2000f8e02ff */
[----:B------:R-:W-:Y:S01]  /*69c0*/  ISETP.GE.AND P2, PT, R232, UR59, PT ;  /* 0x0000003be8007c0c */ /* 0x000fe2000bf46270 */
[----:B------:R0:W3:Y:S01]  /*69d0*/  @!P3 LDG.E.U8 R167, desc[UR40][R110.64] ;  /* 0x000000286ea7b981 */ /* 0x0000e2000c1e1100 */
[----:B------:R-:W-:Y:S01]  /*69e0*/  ISETP.GE.AND P3, PT, R231, UR59, PT ;  /* 0x0000003be7007c0c */ /* 0x000fe2000bf66270 */
[----:B------:R-:W-:Y:S01]  /*69f0*/  ULDC UR31, c[0x0][0x238] ;  /* 0x00008e00001f7ab9 */ /* 0x000fe20000000800 */
[----:B------:R-:W-:Y:S01]  /*6a00*/  PRMT R165, RZ, 0x7610, R165 ;  /* 0x00007610ffa57816 */ /* 0x000fe200000000a5 */
[----:B------:R4:W3:Y:S01]  /*6a10*/  @!P1 LDG.E.U8 R166, desc[UR40][R108.64] ;  /* 0x000000286ca69981 */ /* 0x0008e2000c1e1100 */
[----:B------:R-:W-:Y:S01]  /*6a20*/  PRMT R164, RZ, 0x7610, R164 ;  /* 0x00007610ffa47816 */ /* 0x000fe200000000a4 */
[----:B------:R-:W-:Y:S01]  /*6a30*/  ULDC UR29, c[0x0][0x238] ;  /* 0x00008e00001d7ab9 */ /* 0x000fe20000000800 */
[----:B0-----:R-:W-:-:S02]  /*6a40*/  IADD3 R110, P5, R107, R83, RZ ;  /* 0x000000536b6e7210 */ /* 0x001fc40007fbe0ff */
[CC--:B----4-:R-:W-:Y:S02]  /*6a50*/  IADD3 R108, P4, R112.reuse, R83.reuse, RZ ;  /* 0x00000053706c7210 */ /* 0x0d0fe40007f9e0ff */
[-C--:B------:R-:W-:Y:S02]  /*6a60*/  LEA.HI.X.SX32 R111, R107, R104.reuse, 0x1, P5 ;  /* 0x000000686b6f7211 */ /* 0x080fe400028f0eff */
[----:B------:R-:W-:Y:S01]  /*6a70*/  LEA.HI.X.SX32 R109, R112, R104, 0x1, P4 ;  /* 0x00000068706d7211 */ /* 0x000fe200020f0eff */
[C---:B------:R-:W-:Y:S01]  /*6a80*/  IMAD R112, R230.reuse, UR31, RZ ;  /* 0x0000001fe6707c24 */ /* 0x040fe2000f8e02ff */
[----:B-1----:R-:W-:Y:S01]  /*6a90*/  LEA.HI R107, R113, 0x4e, RZ, 0x1a ;  /* 0x0000004e716b7811 */ /* 0x002fe200078fd0ff */
[----:B------:R0:W4:Y:S01]  /*6aa0*/  @!P2 LDG.E.U8 R165, desc[UR40][R110.64] ;  /* 0x000000286ea5a981 */ /* 0x000122000c1e1100 */
[----:B------:R-:W-:Y:S01]  /*6ab0*/  ISETP.GE.AND P1, PT, R230, UR59, PT ;  /* 0x0000003be6007c0c */ /* 0x000fe2000bf26270 */
[----:B------:R-:W-:Y:S01]  /*6ac0*/  ULDC UR31, c[0x0][0x238] ;  /* 0x00008e00001f7ab9 */ /* 0x000fe20000000800 */
[C---:B------:R-:W-:Y:S01]  /*6ad0*/  ISETP.GE.AND P2, PT, R107.reuse, UR59, PT ;  /* 0x0000003b6b007c0c */ /* 0x040fe2000bf46270 */
[----:B------:R-:W-:Y:S01]  /*6ae0*/  IMAD R107, R107, UR29, RZ ;  /* 0x0000001d6b6b7c24 */ /* 0x000fe2000f8e02ff */
[----:B------:R-:W-:Y:S01]  /*6af0*/  PRMT R163, RZ, 0x7610, R163 ;  /* 0x00007610ffa37816 */ /* 0x000fe200000000a3 */
[----:B------:R1:W4:Y:S01]  /*6b00*/  @!P3 LDG.E.U8 R164, desc[UR40][R108.64] ;  /* 0x000000286ca4b981 */ /* 0x000322000c1e1100 */
[----:B0-----:R-:W-:Y:S01]  /*6b10*/  IADD3 R110, P5, R112, R83, RZ ;  /* 0x00000053706e7210 */ /* 0x001fe20007fbe0ff */
[----:B------:R-:W-:Y:S01]  /*6b20*/  ULDC UR29, c[0x0][0x238] ;  /* 0x00008e00001d7ab9 */ /* 0x000fe20000000800 */
[----:B------:R-:W-:-:S02]  /*6b30*/  ISETP.GE.AND P3, PT, R229, UR59, PT ;  /* 0x0000003be5007c0c */ /* 0x000fc4000bf66270 */
[-C--:B------:R-:W-:Y:S01]  /*6b40*/  LEA.HI.X.SX32 R111, R112, R104.reuse, 0x1, P5 ;  /* 0x00000068706f7211 */ /* 0x080fe200028f0eff */
[----:B------:R-:W-:Y:S01]  /*6b50*/  IMAD R112, R229, UR31, RZ ;  /* 0x0000001fe5707c24 */ /* 0x000fe2000f8e02ff */
[CC--:B-1----:R-:W-:Y:S01]  /*6b60*/  IADD3 R108, P4, R107.reuse, R83.reuse, RZ ;  /* 0x000000536b6c7210 */ /* 0x0c2fe20007f9e0ff */
[----:B------:R-:W-:Y:S01]  /*6b70*/  ULDC UR31, c[0x0][0x238] ;  /* 0x00008e00001f7ab9 */ /* 0x000fe20000000800 */
[----:B------:R-:W-:Y:S01]  /*6b80*/  PRMT R162, RZ, 0x7610, R162 ;  /* 0x00007610ffa27816 */ /* 0x000fe200000000a2 */
[----:B------:R0:W4:Y:S01]  /*6b90*/  @!P1 LDG.E.U8 R163, desc[UR40][R110.64] ;  /* 0x000000286ea39981 */ /* 0x000122000c1e1100 */
[----:B------:R-:W-:Y:S01]  /*6ba0*/  LEA.HI.X.SX32 R109, R107, R104, 0x1, P4 ;  /* 0x000000686b6d7211 */ /* 0x000fe200020f0eff */
[C---:B------:R-:W-:Y:S01]  /*6bb0*/  IMAD R107, R228.reuse, UR29, RZ ;  /* 0x0000001de46b7c24 */ /* 0x040fe2000f8e02ff */
[----:B------:R-:W-:Y:S01]  /*6bc0*/  ISETP.GE.AND P1, PT, R228, UR59, PT ;  /* 0x0000003be4007c0c */ /* 0x000fe2000bf26270 */
[----:B------:R-:W-:Y:S01]  /*6bd0*/  ULDC UR29, c[0x0][0x238] ;  /* 0x00008e00001d7ab9 */ /* 0x000fe20000000800 */
[----:B------:R-:W-:Y:S01]  /*6be0*/  PRMT R161, RZ, 0x7610, R161 ;  /* 0x00007610ffa17816 */ /* 0x000fe200000000a1 */
[----:B------:R1:W4:Y:S01]  /*6bf0*/  @!P2 LDG.E.U8 R162, desc[UR40][R108.64] ;  /* 0x000000286ca2a981 */ /* 0x000322000c1e1100 */
[----:B0-----:R-:W-:-:S02]  /*6c00*/  IADD3 R110, P5, R112, R83, RZ ;  /* 0x00000053706e7210 */ /* 0x001fc40007fbe0ff */
[C---:B------:R-:W-:Y:S02]  /*6c10*/  ISETP.GE.AND P2, PT, R227.reuse, UR59, PT ;  /* 0x0000003be3007c0c */ /* 0x040fe4000bf46270 */
[-C--:B------:R-:W-:Y:S01]  /*6c20*/  LEA.HI.X.SX32 R111, R112, R104.reuse, 0x1, P5 ;  /* 0x00000068706f7211 */ /* 0x080fe200028f0eff */
[----:B------:R-:W-:Y:S01]  /*6c30*/  IMAD R112, R227, UR31, RZ ;  /* 0x0000001fe3707c24 */ /* 0x000fe2000f8e02ff */
[C---:B-1----:R-:W-:Y:S01]  /*6c40*/  IADD3 R108, P4, R107.reuse, R83, RZ ;  /* 0x000000536b6c7210 */ /* 0x042fe20007f9e0ff */
[----:B------:R-:W-:Y:S01]  /*6c50*/  ULDC UR31, c[0x0][0x238] ;  /* 0x00008e00001f7ab9 */ /* 0x000fe20000000800 */
[----:B------:R-:W-:Y:S01]  /*6c60*/  PRMT R160, RZ, 0x7610, R160 ;  /* 0x00007610ffa07816 */ /* 0x000fe200000000a0 */
[----:B------:R0:W4:Y:S01]  /*6c70*/  @!P3 LDG.E.U8 R161, desc[UR40][R110.64] ;  /* 0x000000286ea1b981 */ /* 0x000122000c1e1100 */
[----:B------:R-:W-:Y:S01]  /*6c80*/  LEA.HI.X.SX32 R109, R107, R104, 0x1, P4 ;  /* 0x000000686b6d7211 */ /* 0x000fe200020f0eff */
[C---:B------:R-:W-:Y:S01]  /*6c90*/  IMAD R107, R226.reuse, UR29, RZ ;  /* 0x0000001de26b7c24 */ /* 0x040fe2000f8e02ff */
[----:B------:R-:W-:-:S02]  /*6ca0*/  ISETP.GE.AND P3, PT, R226, UR59, PT ;  /* 0x0000003be2007c0c */ /* 0x000fc4000bf66270 */
[----:B------:R-:W-:Y:S01]  /*6cb0*/  PRMT R159, RZ, 0x7610, R159 ;  /* 0x00007610ff9f7816 */ /* 0x000fe2000000009f */
[----:B------:R1:W4:Y:S01]  /*6cc0*/  @!P1 LDG.E.U8 R160, desc[UR40][R108.64] ;  /* 0x000000286ca09981 */ /* 0x000322000c1e1100 */
[----:B------:R-:W-:Y:S01]  /*6cd0*/  PRMT R158, RZ, 0x7610, R158 ;  /* 0x00007610ff9e7816 */ /* 0x000fe2000000009e */
[----:B------:R-:W-:Y:S01]  /*6ce0*/  IMAD R114, R224, UR31, RZ ;  /* 0x0000001fe0727c24 */ /* 0x000fe2000f8e02ff */
[----:B------:R-:W-:Y:S01]  /*6cf0*/  ULDC UR29, c[0x0][0x238] ;  /* 0x00008e00001d7ab9 */ /* 0x000fe20000000800 */
[----:B0-----:R-:W-:Y:S01]  /*6d00*/  IADD3 R110, P5, R112, R83, RZ ;  /* 0x00000053706e7210 */ /* 0x001fe20007fbe0ff */
[----:B------:R-:W-:-:S03]  /*6d10*/  ULDC UR31, c[0x0][0x238] ;  /* 0x00008e00001f7ab9 */ /* 0x000fc60000000800 */
[----:B------:R-:W-:Y:S02]  /*6d20*/  LEA.HI.X.SX32 R111, R112, R104, 0x1, P5 ;  /* 0x00000068706f7211 */ /* 0x000fe400028f0eff */
[----:B-1----:R-:W-:-:S03]  /*6d30*/  IADD3 R108, P4, R107, R83, RZ ;  /* 0x000000536b6c7210 */ /* 0x002fc60007f9e0ff */
[----:B------:R0:W4:Y:S01]  /*6d40*/  @!P2 LDG.E.U8 R159, desc[UR40][R110.64] ;  /* 0x000000286e9fa981 */ /* 0x000122000c1e1100 */
[----:B------:R-:W-:Y:S02]  /*6d50*/  LEA.HI.X.SX32 R109, R107, R104, 0x1, P4 ;  /* 0x000000686b6d7211 */ /* 0x000fe400020f0eff */
[----:B------:R-:W-:Y:S01]  /*6d60*/  ISETP.GE.AND P2, PT, R224, UR59, PT ;  /* 0x0000003be0007c0c */ /* 0x000fe2000bf46270 */
[----:B------:R-:W-:Y:S01]  /*6d70*/  IMAD R107, R223, UR29, RZ ;  /* 0x0000001ddf6b7c24 */ /* 0x000fe2000f8e02ff */
[-C--:B------:R-:W-:Y:S01]  /*6d80*/  IADD3 R112, P4, R115, R83.reuse, RZ ;  /* 0x0000005373707210 */ /* 0x080fe20007f9e0ff */
[----:B------:R1:W4:Y:S01]  /*6d90*/  @!P3 LDG.E.U8 R158, desc[UR40][R108.64] ;  /* 0x000000286c9eb981 */ /* 0x000322000c1e1100 */
[----:B------:R-:W-:Y:S01]  /*6da0*/  ISETP.GE.AND P1, PT, R225, UR59, PT ;  /* 0x0000003be1007c0c */ /* 0x000fe2000bf26270 */
[----:B------:R-:W-:Y:S01]  /*6db0*/  ULDC UR29, c[0x0][0x238] ;  /* 0x00008e00001d7ab9 */ /* 0x000fe20000000800 */
[----:B------:R-:W-:Y:S02]  /*6dc0*/  ISETP.GE.AND P3, PT, R223, UR59, PT ;  /* 0x0000003bdf007c0c */ /* 0x000fe4000bf66270 */
[----:B0-----:R-:W-:-:S02]  /*6dd0*/  IADD3 R110, P5, R114, R83, RZ ;  /* 0x00000053726e7210 */ /* 0x001fc40007fbe0ff */
[----:B------:R-:W-:Y:S02]  /*6de0*/  PRMT R156, RZ, 0x7610, R156 ;  /* 0x00007610ff9c7816 */ /* 0x000fe4000000009c */
[-C--:B------:R-:W-:Y:S02]  /*6df0*/  LEA.HI.X.SX32 R113, R115, R104.reuse, 0x1, P4 ;  /* 0x0000006873717211 */ /* 0x080fe400020f0eff */
[----:B------:R-:W-:Y:S02]  /*6e00*/  LEA.HI.X.SX32 R111, R114, R104, 0x1, P5 ;  /* 0x00000068726f7211 */ /* 0x000fe400028f0eff */
[----:B-1----:R-:W-:Y:S02]  /*6e10*/  IADD3 R108, P4, R107, R83, RZ ;  /* 0x000000536b6c7210 */ /* 0x002fe40007f9e0ff */
[----:B------:R-:W-:Y:S01]  /*6e20*/  PRMT R157, RZ, 0x7610, R157 ;  /* 0x00007610ff9d7816 */ /* 0x000fe2000000009d */
[----:B------:R0:W4:Y:S01]  /*6e30*/  @!P2 LDG.E.U8 R156, desc[UR40][R110.64] ;  /* 0x000000286e9ca981 */ /* 0x000122000c1e1100 */
[----:B------:R-:W-:-:S02]  /*6e40*/  PRMT R155, RZ, 0x7610, R155 ;  /* 0x00007610ff9b7816 */ /* 0x000fc4000000009b */
[----:B------:R-:W-:Y:S01]  /*6e50*/  LEA.HI.X.SX32 R109, R107, R104, 0x1, P4 ;  /* 0x000000686b6d7211 */ /* 0x000fe200020f0eff */
[C---:B------:R-:W-:Y:S01]  /*6e60*/  IMAD R107, R222.reuse, UR29, RZ ;  /* 0x0000001dde6b7c24 */ /* 0x040fe2000f8e02ff */
[----:B------:R-:W-:Y:S01]  /*6e70*/  ISETP.GE.AND P4, PT, R222, UR59, PT ;  /* 0x0000003bde007c0c */ /* 0x000fe2000bf86270 */
[----:B------:R-:W4:Y:S01]  /*6e80*/  @!P1 LDG.E.U8 R157, desc[UR40][R112.64] ;  /* 0x00000028709d9981 */ /* 0x000f22000c1e1100 */
[----:B------:R-:W-:Y:S01]  /*6e90*/  PRMT R154, RZ, 0x7610, R154 ;  /* 0x00007610ff9a7816 */ /* 0x000fe2000000009a */
[----:B------:R-:W-:Y:S01]  /*6ea0*/  IMAD R114, R221, UR31, RZ ;  /* 0x0000001fdd727c24 */ /* 0x000fe2000f8e02ff */
[----:B------:R-:W-:Y:S01]  /*6eb0*/  PRMT R153, RZ, 0x7610, R153 ;  /* 0x00007610ff997816 */ /* 0x000fe20000000099 */
[----:B------:R1:W4:Y:S01]  /*6ec0*/  @!P3 LDG.E.U8 R155, desc[UR40][R108.64] ;  /* 0x000000286c9bb981 */ /* 0x000322000c1e1100 */
[----:B0-----:R-:W-:Y:S01]  /*6ed0*/  IADD3 R110, P2, R206, R83, RZ ;  /* 0x00000053ce6e7210 */ /* 0x001fe20007f5e0ff */
[----:B------:R-:W-:-:S03]  /*6ee0*/  ULDC UR29, c[0x0][0x238] ;  /* 0x00008e00001d7ab9 */ /* 0x000fc60000000800 */
[-C--:B------:R-:W-:Y:S02]  /*6ef0*/  LEA.HI.X.SX32 R111, R206, R104.reuse, 0x1, P2 ;  /* 0x00000068ce6f7211 */ /* 0x080fe400010f0eff */
[----:B------:R-:W-:Y:S02]  /*6f00*/  ISETP.GE.AND P2, PT, R221, UR59, PT ;  /* 0x0000003bdd007c0c */ /* 0x000fe4000bf46270 */
[CC--:B-1----:R-:W-:Y:S01]  /*6f10*/  IADD3 R108, P1, R107.reuse, R83.reuse, RZ ;  /* 0x000000536b6c7210 */ /* 0x0c2fe20007f3e0ff */
[----:B------:R0:W4:Y:S03]  /*6f20*/  @!P0 LDG.E.U8 R154, desc[UR40][R110.64] ;  /* 0x000000286e9a8981 */ /* 0x000126000c1e1100 */
[----:B------:R-:W-:Y:S01]  /*6f30*/  LEA.HI.X.SX32 R109, R107, R104, 0x1, P1 ;  /* 0x000000686b6d7211 */ /* 0x000fe200008f0eff */
[C---:B------:R-:W-:Y:S01]  /*6f40*/  IMAD R107, R220.reuse, UR29, RZ ;  /* 0x0000001ddc6b7c24 */ /* 0x040fe2000f8e02ff */
[----:B------:R-:W-:Y:S01]  /*6f50*/  ISETP.GE.AND P1, PT, R220, UR59, PT ;  /* 0x0000003bdc007c0c */ /* 0x000fe2000bf26270 */
[----:B------:R-:W-:Y:S01]  /*6f60*/  ULDC UR29, c[0x0][0x238] ;  /* 0x00008e00001d7ab9 */ /* 0x000fe20000000800 */
[----:B------:R-:W-:Y:S01]  /*6f70*/  PRMT R151, RZ, 0x7610, R151 ;  /* 0x00007610ff977816 */ /* 0x000fe20000000097 */
[----:B------:R1:W4:Y:S01]  /*6f80*/  @!P4 LDG.E.U8 R153, desc[UR40][R108.64] ;  /* 0x000000286c99c981 */ /* 0x000322000c1e1100 */
[----:B0-----:R-:W-:-:S04]  /*6f90*/  IADD3 R110, P0, R114, R83, RZ ;  /* 0x00000053726e7210 */ /* 0x001fc80007f1e0ff */
[----:B------:R-:W-:Y:S02]  /*6fa0*/  LEA.HI.X.SX32 R111, R114, R104, 0x1, P0 ;  /* 0x00000068726f7211 */ /* 0x000fe400000f0eff */
[----:B-1----:R-:W-:-:S03]  /*6fb0*/  IADD3 R108, P0, R107, R83, RZ ;  /* 0x000000536b6c7210 */ /* 0x002fc60007f1e0ff */
[----:B------:R-:W4:Y:S01]  /*6fc0*/  @!P2 LDG.E.U8 R151, desc[UR40][R110.64] ;  /* 0x000000286e97a981 */ /* 0x000f22000c1e1100 */
[----:B------:R-:W-:Y:S02]  /*6fd0*/  PRMT R150, RZ, 0x7610, R150 ;  /* 0x00007610ff967816 */ /* 0x000fe40000000096 */
[----:B------:R-:W-:Y:S01]  /*6fe0*/  LEA.HI.X.SX32 R109, R107, R104, 0x1, P0 ;  /* 0x000000686b6d7211 */ /* 0x000fe200000f0eff */
[C---:B------:R-:W-:Y:S01]  /*6ff0*/  IMAD R107, R219.reuse, UR29, RZ ;  /* 0x0000001ddb6b7c24 */ /* 0x040fe2000f8e02ff */
[----:B------:R-:W-:Y:S01]  /*7000*/  ISETP.GE.AND P2, PT, R219, UR59, PT ;  /* 0x0000003bdb007c0c */ /* 0x000fe2000bf46270 */
[----:B------:R-:W-:Y:S02]  /*7010*/  ULDC UR29, c[0x0][0x238] ;  /* 0x00008e00001d7ab9 */ /* 0x000fe40000000800 */
[----:B------:R0:W4:Y:S01]  /*7020*/  @!P1 LDG.E.U8 R150, desc[UR40][R108.64] ;  /* 0x000000286c969981 */ /* 0x000122000c1e1100 */
[----:B------:R-:W-:Y:S02]  /*7030*/  PRMT R149, RZ, 0x7610, R149 ;  /* 0x00007610ff957816 */ /* 0x000fe40000000095 */
[----:B------:R-:W-:-:S02]  /*7040*/  ISETP.GE.AND P1, PT, R218, UR59, PT ;  /* 0x0000003bda007c0c */ /* 0x000fc4000bf26270 */
[----:B0-----:R-:W-:-:S04]  /*7050*/  IADD3 R108, P0, R107, R83, RZ ;  /* 0x000000536b6c7210 */ /* 0x001fc80007f1e0ff */
[----:B------:R-:W-:Y:S01]  /*7060*/  LEA.HI.X.SX32 R109, R107, R104, 0x1, P0 ;  /* 0x000000686b6d7211 */ /* 0x000fe200000f0eff */
[----:B------:R-:W-:Y:S01]  /*7070*/  IMAD R107, R218, UR29, RZ ;  /* 0x0000001dda6b7c24 */ /* 0x000fe2000f8e02ff */
[----:B------:R-:W-:Y:S01]  /*7080*/  PRMT R148, RZ, 0x7610, R148 ;  /* 0x00007610ff947816 */ /* 0x000fe20000000094 */
[----:B------:R-:W-:Y:S02]  /*7090*/  ULDC UR29, c[0x0][0x238] ;  /* 0x00008e00001d7ab9 */ /* 0x000fe40000000800 */
[----:B------:R0:W4:Y:S02]  /*70a0*/  @!P2 LDG.E.U8 R149, desc[UR40][R108.64] ;  /* 0x000000286c95a981 */ /* 0x000124000c1e1100 */
[----:B0-----:R-:W-:-:S04]  /*70b0*/  IADD3 R108, P0, R107, R83, RZ ;  /* 0x000000536b6c7210 */ /* 0x001fc80007f1e0ff */
[----:B------:R-:W-:Y:S01]  /*70c0*/  LEA.HI.X.SX32 R109, R107, R104, 0x1, P0 ;  /* 0x000000686b6d7211 */ /* 0x000fe200000f0eff */
[C---:B------:R-:W-:Y:S01]  /*70d0*/  IMAD R107, R217.reuse, UR29, RZ ;  /* 0x0000001dd96b7c24 */ /* 0x040fe2000f8e02ff */
[----:B------:R-:W-:Y:S01]  /*70e0*/  PRMT R147, RZ, 0x7610, R147 ;  /* 0x00007610ff937816 */ /* 0x000fe20000000093 */
[----:B------:R-:W-:Y:S02]  /*70f0*/  ULDC UR29, c[0x0][0x238] ;  /* 0x00008e00001d7ab9 */ /* 0x000fe40000000800 */
[----:B------:R0:W4:Y:S01]  /*7100*/  @!P1 LDG.E.U8 R148, desc[UR40][R108.64] ;  /* 0x000000286c949981 */ /* 0x000122000c1e1100 */
[----:B------:R-:W-:Y:S02]  /*7110*/  ISETP.GE.AND P1, PT, R217, UR59, PT ;  /* 0x0000003bd9007c0c */ /* 0x000fe4000bf26270 */
[----:B0-----:R-:W-:-:S04]  /*7120*/  IADD3 R108, P0, R107, R83, RZ ;  /* 0x000000536b6c7210 */ /* 0x001fc80007f1e0ff */
[----:B------:R-:W-:Y:S01]  /*7130*/  LEA.HI.X.SX32 R109, R107, R104, 0x1, P0 ;  /* 0x000000686b6d7211 */ /* 0x000fe200000f0eff */
[----:B------:R-:W-:Y:S01]  /*7140*/  IMAD R112, R216, UR29, RZ ;  /* 0x0000001dd8707c24 */ /* 0x000fe2000f8e02ff */
[----:B------:R-:W-:Y:S01]  /*7150*/  LEA.HI R107, R123, 0x6e, RZ, 0x1a ;  /* 0x0000006e7b6b7811 */ /* 0x000fe200078fd0ff */
[----:B------:R-:W-:-:S04]  /*7160*/  ULDC UR29, c[0x0][0x238] ;  /* 0x00008e00001d7ab9 */ /* 0x000fc80000000800 */
[----:B------:R0:W4:Y:S01]  /*7170*/  @!P1 LDG.E.U8 R147, desc[UR40][R108.64] ;  /* 0x000000286c939981 */ /* 0x000122000c1e1100 */
[----:B------:R-:W-:Y:S02]  /*7180*/  ISETP.GE.AND P1, PT, R216, UR59, PT ;  /* 0x0000003bd8007c0c */ /* 0x000fe4000bf26270 */
[----:B------:R-:W-:Y:S02]  /*7190*/  PRMT R146, RZ, 0x7610, R146 ;  /* 0x00007610ff927816 */ /* 0x000fe40000000092 */
[C---:B0-----:R-:W-:Y:S02]  /*71a0*/  IADD3 R108, P0, R112.reuse, R83, RZ ;  /* 0x00000053706c7210 */ /* 0x041fe40007f1e0ff */
[----:B------:R-:W-:Y:S02]  /*71b0*/  ISETP.GE.AND P2, PT, R107, UR59, PT ;  /* 0x0000003b6b007c0c */ /* 0x000fe4000bf46270 */
[----:B------:R-:W-:-:S05]  /*71c0*/  LEA.HI.X.SX32 R109, R112, R104, 0x1, P0 ;  /* 0x00000068706d7211 */ /* 0x000fca00000f0eff */
[----:B------:R0:W4:Y:S01]  /*71d0*/  @!P1 LDG.E.U8 R146, desc[UR40][R108.64] ;  /* 0x000000286c929981 */ /* 0x000122000c1e1100 */
[----:B------:R-:W-:Y:S01]  /*71e0*/  PRMT R145, RZ, 0x7610, R145 ;  /* 0x00007610ff917816 */ /* 0x000fe20000000091 */
[C---:B------:R-:W-:Y:S01]  /*71f0*/  IMAD R110, R215.reuse, UR29, RZ ;  /* 0x0000001dd76e7c24 */ /* 0x040fe2000f8e02ff */
[----:B------:R-:W-:Y:S01]  /*7200*/  ISETP.GE.AND P1, PT, R215, UR59, PT ;  /* 0x0000003bd7007c0c */ /* 0x000fe2000bf26270 */
[----:B------:R-:W-:Y:S01]  /*7210*/  ULDC UR29, c[0x0][0x238] ;  /* 0x00008e00001d7ab9 */ /* 0x000fe20000000800 */
[----:B0-----:R-:W-:-:S04]  /*7220*/  IADD3 R108, P0, R207, R83, RZ ;  /* 0x00000053cf6c7210 */ /* 0x001fc80007f1e0ff */
[----:B------:R-:W-:-:S05]  /*7230*/  LEA.HI.X.SX32 R109, R207, R104, 0x1, P0 ;  /* 0x00000068cf6d7211 */ /* 0x000fca00000f0eff */
[----:B------:R0:W4:Y:S01]  /*7240*/  @!P2 LDG.E.U8 R145, desc[UR40][R108.64] ;  /* 0x000000286c91a981 */ /* 0x000122000c1e1100 */
[----:B------:R-:W-:Y:S02]  /*7250*/  PRMT R144, RZ, 0x7610, R144 ;  /* 0x00007610ff907816 */ /* 0x000fe40000000090 */
        /* <DEDUP_REMOVED lines=10> */
[----:B------:R-:W-:-:S05]  /*7300*/  ULDC UR29, c[0x0][0x238] ;  /* 0x00008e00001d7ab9 */ /* 0x000fca0000000800 */
[----:B------:R0:W4:Y:S01]  /*7310*/  @!P1 LDG.E.U8 R107, desc[UR40][R108.64] ;  /* 0x000000286c6b9981 */ /* 0x000122000c1e1100 */
[----:B------:R-:W-:Y:S02]  /*7320*/  ISETP.GE.AND P1, PT, R213, UR59, PT ;  /* 0x0000003bd5007c0c */ /* 0x000fe4000bf26270 */
[----:B------:R-:W-:-:S04]  /*7330*/  IADD3 R110, P0, R112, R83, RZ ;  /* 0x00000053706e7210 */ /* 0x000fc80007f1e0ff */
[----:B------:R-:W-:Y:S02]  /*7340*/  LEA.HI.X.SX32 R111, R112, R104, 0x1, P0 ;  /* 0x00000068706f7211 */ /* 0x000fe400000f0eff */
[----:B0-----:R-:W-:Y:S01]  /*7350*/  PRMT R108, RZ, 0x7610, R108 ;  /* 0x00007610ff6c7816 */ /* 0x001fe2000000006c */
[----:B------:R-:W-:Y:S01]  /*7360*/  IMAD R112, R212, UR29, RZ ;  /* 0x0000001dd4707c24 */ /* 0x000fe2000f8e02ff */
[----:B------:R-:W-:Y:S01]  /*7370*/  PRMT R109, RZ, 0x7610, R109 ;  /* 0x00007610ff6d7816 */ /* 0x000fe2000000006d */
[----:B------:R-:W-:-:S03]  /*7380*/  ULDC UR29, c[0x0][0x238] ;  /* 0x00008e00001d7ab9 */ /* 0x000fc60000000800 */
        /* <DEDUP_REMOVED lines=18> */
[----:B------:R-:W-:-:S06]  /*74b0*/  IMAD R116, R209, UR29, RZ ;  /* 0x0000001dd1747c24 */ /* 0x000fcc000f8e02ff */
[----:B------:R0:W4:Y:S01]  /*74c0*/  @!P1 LDG.E.U8 R111, desc[UR40][R112.64] ;  /* 0x00000028706f9981 */ /* 0x000122000c1e1100 */
[----:B------:R-:W-:Y:S02]  /*74d0*/  ISETP.GE.AND P1, PT, R209, UR59, PT ;  /* 0x0000003bd1007c0c */ /* 0x000fe4000bf26270 */
[C---:B------:R-:W-:Y:S02]  /*74e0*/  IADD3 R114, P0, R116.reuse, R83, RZ ;  /* 0x0000005374727210 */ /* 0x040fe40007f1e0ff */
[----:B0-----:R-:W-:Y:S02]  /*74f0*/  LEA.HI R112, R123, 0x7e, RZ, 0x1a ;  /* 0x0000007e7b707811 */ /* 0x001fe400078fd0ff */
[----:B------:R-:W-:Y:S02]  /*7500*/  LEA.HI.X.SX32 R115, R116, R104, 0x1, P0 ;  /* 0x0000006874737211 */ /* 0x000fe400000f0eff */
[----:B------:R-:W-:Y:S02]  /*7510*/  ISETP.GE.AND P2, PT, R112, UR59, PT ;  /* 0x0000003b70007c0c */ /* 0x000fe4000bf46270 */
[----:B------:R-:W-:-:S02]  /*7520*/  PRMT R112, RZ, 0x7610, R112 ;  /* 0x00007610ff707816 */ /* 0x000fc40000000070 */
[----:B------:R-:W-:-:S04]  /*7530*/  PRMT R113, RZ, 0x7610, R113 ;  /* 0x00007610ff717816 */ /* 0x000fc80000000071 */
[----:B------:R0:W4:Y:S02]  /*7540*/  @!P1 LDG.E.U8 R112, desc[UR40][R114.64] ;  /* 0x0000002872709981 */ /* 0x000124000c1e1100 */
[----:B0-----:R-:W-:-:S04]  /*7550*/  IADD3 R114, P0, R208, R83, RZ ;  /* 0x00000053d0727210 */ /* 0x001fc80007f1e0ff */
[----:B------:R-:W-:-:S05]  /*7560*/  LEA.HI.X.SX32 R115, R208, R104, 0x1, P0 ;  /* 0x00000068d0737211 */ /* 0x000fca00000f0eff */
[----:B------:R0:W4:Y:S01]  /*7570*/  @!P2 LDG.E.U8 R113, desc[UR40][R114.64] ;  /* 0x000000287271a981 */ /* 0x000122000c1e1100 */
[----:B------:R-:W-:Y:S02]  /*7580*/  ISETP.GE.AND P0, PT, R0, UR59, PT ;  /* 0x0000003b00007c0c */ /* 0x000fe4000bf06270 */
[----:B------:R-:W-:Y:S02]  /*7590*/  IADD3 R116, P1, R106, R205, RZ ;  /* 0x000000cd6a747210 */ /* 0x000fe40007f3e0ff */
[----:B0-----:R-:W-:Y:S02]  /*75a0*/  SHF.R.S32.HI R114, RZ, 0x1f, R106 ;  /* 0x0000001fff727819 */ /* 0x001fe4000001146a */
[----:B------:R-:W-:-:S03]  /*75b0*/  PRMT R115, RZ, 0x7610, R115 ;  /* 0x00007610ff737816 */ /* 0x000fc60000000073 */
[----:B------:R-:W-:Y:S01]  /*75c0*/  IMAD.X R117, R114, 0x1, R204, P1 ;  /* 0x0000000172757824 */ /* 0x000fe200008e06cc */
[----:B------:R-:W-:Y:S01]  /*75d0*/  BAR.SYNC.DEFER_BLOCKING 0x0 ;  /* 0x0000000000007b1d */ /* 0x000fe20000010000 */
[----:B------:R-:W-:-:S05]  /*75e0*/  IADD3 R118, P1, R106, R17, RZ ;  /* 0x000000116a767210 */ /* 0x000fca0007f3e0ff */
[----:B------:R-:W-:Y:S02]  /*75f0*/  IMAD.X R119, R114, 0x1, R72, P1 ;  /* 0x0000000172777824 */ /* 0x000fe400008e0648 */
[----:B------:R-:W-:Y:S01]  /*7600*/  IMAD.SHL.U32 R152, R123, 0x10, RZ ;  /* 0x000000107b987824 */ /* 0x000fe200078e00ff */
[----:B------:R0:W4:Y:S02]  /*7610*/  @!P0 LDG.E.U8 R115, desc[UR40][R116.64] ;  /* 0x0000002874738981 */ /* 0x000124000c1e1100 */
[----:B0-----:R-:W-:-:S06]  /*7620*/  PRMT R116, RZ, 0x7610, R116 ;  /* 0x00007610ff747816 */ /* 0x001fcc0000000074 */
[----:B------:R0:W4:Y:S01]  /*7630*/  @!P0 LDG.E.U8 R116, desc[UR40][R118.64] ;  /* 0x0000002876748981 */ /* 0x000122000c1e1100 */
[----:B------:R-:W-:Y:S02]  /*7640*/  PRMT R117, RZ, 0x7610, R117 ;  /* 0x00007610ff757816 */ /* 0x000fe40000000075 */
[----:B0-----:R-:W-:-:S05]  /*7650*/  IADD3 R118, P1, R106, R19, RZ ;  /* 0x000000136a767210 */ /* 0x001fca0007f3e0ff */
[----:B------:R-:W-:Y:S01]  /*7660*/  IMAD.X R119, R114, 0x1, R74, P1 ;  /* 0x0000000172777824 */ /* 0x000fe200008e064a */
[----:B------:R-:W-:Y:S02]  /*7670*/  IADD3 R120, P1, R106, R21, RZ ;  /* 0x000000156a787210 */ /* 0x000fe40007f3e0ff */
[----:B------:R-:W-:Y:S02]  /*7680*/  LOP3.LUT R152, R152, 0x70, RZ, 0xc0, !PT ;  /* 0x0000007098987812 */ /* 0x000fe400078ec0ff */
[----:B------:R-:W-:Y:S01]  /*7690*/  LOP3.LUT R123, R123, 0x3f, RZ, 0xc0, !PT ;  /* 0x0000003f7b7b7812 */ /* 0x000fe200078ec0ff */
[----:B------:R0:W4:Y:S01]  /*76a0*/  @!P0 LDG.E.U8 R117, desc[UR40][R118.64] ;  /* 0x0000002876758981 */ /* 0x000122000c1e1100 */
[----:B------:R-:W-:-:S03]  /*76b0*/  IMAD.X R121, R114, 0x1, R76, P1 ;  /* 0x0000000172797824 */ /* 0x000fc600008e064c */
[----:B------:R-:W-:Y:S01]  /*76c0*/  IMAD R152, R123, 0x80, R152 ;  /* 0x000000807b987824 */ /* 0x000fe200078e0298 */
[----:B0-----:R-:W-:-:S04]  /*76d0*/  PRMT R118, RZ, 0x7610, R118 ;  /* 0x00007610ff767816 */ /* 0x001fc80000000076 */
[----:B------:R-:W-:Y:S02]  /*76e0*/  LOP3.LUT R152, R152, R2, RZ, 0xfc, !PT ;  /* 0x0000000298987212 */ /* 0x000fe400078efcff */
[----:B------:R0:W4:Y:S01]  /*76f0*/  @!P0 LDG.E.U8 R118, desc[UR40][R120.64] ;  /* 0x0000002878768981 */ /* 0x000122000c1e1100 */
[----:B------:R-:W-:-:S03]  /*7700*/  PRMT R119, RZ, 0x7610, R119 ;  /* 0x00007610ff777816 */ /* 0x000fc60000000077 */
[----:B------:R1:W-:Y:S01]  /*7710*/  STS.U8 [R152+UR60], R122 ;  /* 0x0000007a98007988 */ /* 0x0003e2000800003c */
[----:B0-----:R-:W-:-:S05]  /*7720*/  IADD3 R120, P1, R106, R23, RZ ;  /* 0x000000176a787210 */ /* 0x001fca0007f3e0ff */
[----:B------:R-:W-:Y:S01]  /*7730*/  IMAD.X R121, R114, 0x1, R78, P1 ;  /* 0x0000000172797824 */ /* 0x000fe200008e064e */
[----:B-1----:R-:W-:-:S04]  /*7740*/  IADD3 R122, P1, R106, R57, RZ ;  /* 0x000000396a7a7210 */ /* 0x002fc80007f3e0ff */
[----:B------:R0:W4:Y:S01]  /*7750*/  @!P0 LDG.E.U8 R119, desc[UR40][R120.64] ;  /* 0x0000002878778981 */ /* 0x000122000c1e1100 */
[----:B------:R-:W-:Y:S01]  /*7760*/  IMAD.X R123, R114, 0x1, R80, P1 ;  /* 0x00000001727b7824 */ /* 0x000fe200008e0650 */
[----:B0-----:R-:W-:-:S06]  /*7770*/  PRMT R120, RZ, 0x7610, R120 ;  /* 0x00007610ff787816 */ /* 0x001fcc0000000078 */
[----:B------:R0:W4:Y:S01]  /*7780*/  @!P0 LDG.E.U8 R120, desc[UR40][R122.64] ;  /* 0x000000287a788981 */ /* 0x000122000c1e1100 */
[----:B------:R-:W-:-:S03]  /*7790*/  PRMT R121, RZ, 0x7610, R121 ;  /* 0x00007610ff797816 */ /* 0x000fc60000000079 */
[----:B------:R1:W-:Y:S01]  /*77a0*/  STS.U8 [R152+UR60+0x4], R124 ;  /* 0x0000047c98007988 */ /* 0x0003e2000800003c */
[----:B0-----:R-:W-:-:S05]  /*77b0*/  IADD3 R122, P1, R106, R59, RZ ;  /* 0x0000003b6a7a7210 */ /* 0x001fca0007f3e0ff */
[----:B------:R-:W-:Y:S01]  /*77c0*/  IMAD.X R123, R114, 0x1, R82, P1 ;  /* 0x00000001727b7824 */ /* 0x000fe200008e0652 */
[----:B-1----:R-:W-:Y:S01]  /*77d0*/  IADD3 R124, P1, R106, R61, RZ ;  /* 0x0000003d6a7c7210 */ /* 0x002fe20007f3e0ff */
[----:B-----5:R0:W-:Y:S04]  /*77e0*/  STS.U8 [R152+UR60+0x2], R125 ;  /* 0x0000027d98007988 */ /* 0x0201e8000800003c */
[----:B------:R1:W5:Y:S01]  /*77f0*/  @!P0 LDG.E.U8 R121, desc[UR40][R122.64] ;  /* 0x000000287a798981 */ /* 0x000362000c1e1100 */
[----:B0-----:R-:W-:Y:S01]  /*7800*/  IMAD.X R125, R114, 0x1, R84, P1 ;  /* 0x00000001727d7824 */ /* 0x001fe200008e0654 */
[----:B-1----:R-:W-:-:S06]  /*7810*/  PRMT R122, RZ, 0x7610, R122 ;  /* 0x00007610ff7a7816 */ /* 0x002fcc000000007a */
[----:B------:R0:W5:Y:S01]  /*7820*/  @!P0 LDG.E.U8 R122, desc[UR40][R124.64] ;  /* 0x000000287c7a8981 */ /* 0x000162000c1e1100 */
[----:B------:R-:W-:-:S03]  /*7830*/  PRMT R123, RZ, 0x7610, R123 ;  /* 0x00007610ff7b7816 */ /* 0x000fc6000000007b */
[----:B------:R1:W-:Y:S01]  /*7840*/  STS.U8 [R152+UR60+0x8], R126 ;  /* 0x0000087e98007988 */ /* 0x0003e2000800003c */
[----:B0-----:R-:W-:-:S05]  /*7850*/  IADD3 R124, P1, R106, R63, RZ ;  /* 0x0000003f6a7c7210 */ /* 0x001fca0007f3e0ff */
[----:B------:R-:W-:Y:S01]  /*7860*/  IMAD.X R125, R114, 0x1, R86, P1 ;  /* 0x00000001727d7824 */ /* 0x000fe200008e0656 */
[----:B-1----:R-:W-:Y:S01]  /*7870*/  IADD3 R126, P1, R106, R65, RZ ;  /* 0x000000416a7e7210 */ /* 0x002fe20007f3e0ff */
[----:B------:R0:W-:Y:S04]  /*7880*/  STS.U8 [R152+UR60+0x6], R127 ;  /* 0x0000067f98007988 */ /* 0x0001e8000800003c */
        /* <DEDUP_REMOVED lines=12> */
[----:B-1----:R-:W-:Y:S02]  /*7950*/  PRMT R126, RZ, 0x7610, R126 ;  /* 0x00007610ff7e7816 */ /* 0x002fe4000000007e */
[----:B------:R-:W-:-:S04]  /*7960*/  LOP3.LUT R235, R152, 0x10, RZ, 0x3c, !PT ;  /* 0x0000001098eb7812 */ /* 0x000fc800078e3cff */
[----:B------:R0:W5:Y:S01]  /*7970*/  @!P0 LDG.E.U8 R126, desc[UR40][R128.64] ;  /* 0x00000028807e8981 */ /* 0x000162000c1e1100 */
[----:B------:R-:W-:-:S03]  /*7980*/  PRMT R127, RZ, 0x7610, R127 ;  /* 0x00007610ff7f7816 */ /* 0x000fc6000000007f */
[----:B------:R-:W-:Y:S01]  /*7990*/  STS.U8 [R152+UR60+0xe], R131 ;  /* 0x00000e8398007988 */ /* 0x000fe2000800003c */
[----:B0-----:R-:W-:-:S03]  /*79a0*/  IADD3 R128, P1, R106, R71, RZ ;  /* 0x000000476a807210 */ /* 0x001fc60007f3e0ff */
[----:B------:R0:W-:Y:S02]  /*79b0*/  STS.U8 [R235+UR60+0x2], R130 ;  /* 0x00000282eb007988 */ /* 0x0001e4000800003c */
[----:B------:R-:W-:-:S05]  /*79c0*/  IMAD.X R129, R114, 0x1, R92, P1 ;  /* 0x0000000172817824 */ /* 0x000fca00008e065c */
[----:B------:R1:W5:Y:S01]  /*79d0*/  @!P0 LDG.E.U8 R127, desc[UR40][R128.64] ;  /* 0x00000028807f8981 */ /* 0x000362000c1e1100 */
[----:B0-----:R-:W-:-:S05]  /*79e0*/  IADD3 R130, P1, R106, R73, RZ ;  /* 0x000000496a827210 */ /* 0x001fca0007f3e0ff */
[----:B------:R-:W-:Y:S01]  /*79f0*/  IMAD.X R131, R114, 0x1, R93, P1 ;  /* 0x0000000172837824 */ /* 0x000fe200008e065d */
        /* <DEDUP_REMOVED lines=31> */
[----:B------:R0:W-:Y:S04]  /*7bf0*/  STS.U8 [R235+UR60], R180 ;  /* 0x000000b4eb007988 */ /* 0x0001e8000800003c */
[----:B------:R1:W5:Y:S01]  /*7c00*/  @!P0 LDG.E.U8 R134, desc[UR40][R136.64] ;  /* 0x0000002888868981 */ /* 0x000362000c1e1100 */
[----:B------:R-:W-:-:S02]  /*7c10*/  PRMT R135, RZ, 0x7610, R135 ;  /* 0x00007610ff877816 */ /* 0x000fc40000000087 */
[----:B0-----:R-:W-:Y:S01]  /*7c20*/  LOP3.LUT R180, R152, 0x20, RZ, 0x3c, !PT ;  /* 0x0000002098b47812 */ /* 0x001fe200078e3cff */
[----:B------:R-:W5:Y:S01]  /*7c30*/  LDL R235, [R1] ;  /* 0x0000000001eb7983 */ /* 0x000f620000100800 */
[----:B-1----:R-:W-:-:S03]  /*7c40*/  IADD3 R136, P1, R106, R87, RZ ;  /* 0x000000576a887210 */ /* 0x002fc60007f3e0ff */
[----:B------:R0:W-:Y:S02]  /*7c50*/  STS.U8 [R180+UR60+0x2], R138 ;  /* 0x0000028ab4007988 */ /* 0x0001e4000800003c */
[----:B------:R-:W-:Y:S02]  /*7c60*/  IMAD.X R137, R114, 0x1, R100, P1 ;  /* 0x0000000172897824 */ /* 0x000fe400008e0664 */
[----:B------:R1:W-:Y:S04]  /*7c70*/  STS.U8 [R180+UR60], R139 ;  /* 0x0000008bb4007988 */ /* 0x0003e8000800003c */
[----:B------:R2:W5:Y:S01]  /*7c80*/  @!P0 LDG.E.U8 R135, desc[UR40][R136.64] ;  /* 0x0000002888878981 */ /* 0x000562000c1e1100 */
[----:B0-----:R-:W-:-:S05]  /*7c90*/  IADD3 R138, P1, R106, R89, RZ ;  /* 0x000000596a8a7210 */ /* 0x001fca0007f3e0ff */
[----:B-1----:R-:W-:Y:S01]  /*7ca0*/  IMAD.X R139, R114, 0x1, R101, P1 ;  /* 0x00000001728b7824 */ /* 0x002fe200008e0665 */
[----:B--2---:R-:W-:-:S06]  /*7cb0*/  PRMT R136, RZ, 0x7610, R136 ;  /* 0x00007610ff887816 */ /* 0x004fcc0000000088 */
[----:B------:R0:W2:Y:S01]  /*7cc0*/  @!P0 LDG.E.U8 R136, desc[UR40][R138.64] ;  /* 0x000000288a888981 */ /* 0x0000a2000c1e1100 */
[----:B------:R-:W-:-:S03]  /*7cd0*/  PRMT R137, RZ, 0x7610, R137 ;  /* 0x00007610ff897816 */ /* 0x000fc60000000089 */
[----:B------:R1:W-:Y:S01]  /*7ce0*/  STS.U8 [R180+UR60+0x6], R140 ;  /* 0x0000068cb4007988 */ /* 0x0003e2000800003c */
[----:B0-----:R-:W-:-:S05]  /*7cf0*/  IADD3 R138, P1, R106, R181, RZ ;  /* 0x000000b56a8a7210 */ /* 0x001fca0007f3e0ff */
[----:B------:R-:W-:Y:S01]  /*7d00*/  IMAD.X R139, R114, 0x1, R102, P1 ;  /* 0x00000001728b7824 */ /* 0x000fe200008e0666 */
[----:B-1----:R-:W-:Y:S01]  /*7d10*/  IADD3 R140, P1, R106, R183, RZ ;  /* 0x000000b76a8c7210 */ /* 0x002fe20007f3e0ff */
[----:B------:R0:W-:Y:S04]  /*7d20*/  STS.U8 [R180+UR60+0x4], R141 ;  /* 0x0000048db4007988 */ /* 0x0001e8000800003c */
[----:B------:R1:W2:Y:S01]  /*7d30*/  @!P0 LDG.E.U8 R137, desc[UR40][R138.64] ;  /* 0x000000288a898981 */ /* 0x0002a2000c1e1100 */
[----:B0-----:R-:W-:Y:S01]  /*7d40*/  IMAD.X R141, R114, 0x1, R182, P1 ;  /* 0x00000001728d7824 */ /* 0x001fe200008e06b6 */
[----:B-1----:R-:W-:-:S06]  /*7d50*/  PRMT R138, RZ, 0x7610, R138 ;  /* 0x00007610ff8a7816 */ /* 0x002fcc000000008a */
        /* <DEDUP_REMOVED lines=11> */
[----:B------:R-:W-:Y:S02]  /*7e10*/  PRMT R141, RZ, 0x7610, R141 ;  /* 0x00007610ff8d7816 */ /* 0x000fe4000000008d */
[----:B0-----:R-:W-:-:S05]  /*7e20*/  IADD3 R142, P1, R106, R189, RZ ;  /* 0x000000bd6a8e7210 */ /* 0x001fca0007f3e0ff */
[----:B------:R-:W-:Y:S01]  /*7e30*/  IMAD.X R143, R114, 0x1, R188, P1 ;  /* 0x00000001728f7824 */ /* 0x000fe200008e06bc */
[----:B------:R0:W-:Y:S04]  /*7e40*/  STS.U8 [R180+UR60+0xe], R178 ;  /* 0x00000eb2b4007988 */ /* 0x0001e8000800003c */
[----:B------:R1:W2:Y:S01]  /*7e50*/  @!P0 LDG.E.U8 R141, desc[UR40][R142.64] ;  /* 0x000000288e8d8981 */ /* 0x0002a2000c1e1100 */
[----:B0-----:R-:W-:Y:S02]  /*7e60*/  PRMT R178, RZ, 0x7610, R178 ;  /* 0x00007610ffb27816 */ /* 0x001fe400000000b2 */
[----:B-1----:R-:W-:Y:S01]  /*7e70*/  IADD3 R142, P1, R106, R191, RZ ;  /* 0x000000bf6a8e7210 */ /* 0x002fe20007f3e0ff */
[----:B------:R0:W-:Y:S04]  /*7e80*/  STS.U8 [R180+UR60+0xc], R179 ;  /* 0x00000cb3b4007988 */ /* 0x0001e8000800003c */
[----:B------:R-:W-:-:S05]  /*7e90*/  IMAD.X R143, R114, 0x1, R190, P1 ;  /* 0x00000001728f7824 */ /* 0x000fca00008e06be */
[----:B------:R1:W2:Y:S01]  /*7ea0*/  @!P0 LDG.E.U8 R178, desc[UR40][R142.64] ;  /* 0x000000288eb28981 */ /* 0x0002a2000c1e1100 */
[----:B0-----:R-:W-:-:S05]  /*7eb0*/  LOP3.LUT R179, R152, 0x30, RZ, 0x3c, !PT ;  /* 0x0000003098b37812 */ /* 0x001fca00078e3cff */
[----:B------:R0:W-:Y:S01]  /*7ec0*/  STS.U8 [R179+UR60], R177 ;  /* 0x000000b1b3007988 */ /* 0x0001e2000800003c */
[----:B-1----:R-:W-:-:S05]  /*7ed0*/  IADD3 R142, P1, R106, R193, RZ ;  /* 0x000000c16a8e7210 */ /* 0x002fca0007f3e0ff */
[----:B------:R-:W-:Y:S01]  /*7ee0*/  IMAD.X R143, R114, 0x1, R192, P1 ;  /* 0x00000001728f7824 */ /* 0x000fe200008e06c0 */
[----:B0-----:R-:W-:Y:S01]  /*7ef0*/  PRMT R177, RZ, 0x7610, R177 ;  /* 0x00007610ffb17816 */ /* 0x001fe200000000b1 */
[----:B------:R0:W-:Y:S05]  /*7f00*/  STS.U8 [R179+UR60+0x2], R176 ;  /* 0x000002b0b3007988 */ /* 0x0001ea000800003c */
[----:B------:R1:W2:Y:S01]  /*7f10*/  @!P0 LDG.E.U8 R177, desc[UR40][R142.64] ;  /* 0x000000288eb18981 */ /* 0x0002a2000c1e1100 */
[----:B0-----:R-:W-:Y:S02]  /*7f20*/  PRMT R176, RZ, 0x7610, R176 ;  /* 0x00007610ffb07816 */ /* 0x001fe400000000b0 */
[----:B-1----:R-:W-:-:S05]  /*7f30*/  IADD3 R142, P1, R106, R195, RZ ;  /* 0x000000c36a8e7210 */ /* 0x002fca0007f3e0ff */
[----:B------:R-:W-:Y:S01]  /*7f40*/  IMAD.X R143, R114, 0x1, R194, P1 ;  /* 0x00000001728f7824 */ /* 0x000fe200008e06c2 */
[----:B------:R0:W-:Y:S04]  /*7f50*/  STS.U8 [R179+UR60+0x4], R175 ;  /* 0x000004afb3007988 */ /* 0x0001e8000800003c */
        /* <DEDUP_REMOVED lines=17> */
[----:B-1----:R-:W-:-:S04]  /*8070*/  IADD3 R142, P1, R106, UR58, RZ ;  /* 0x0000003a6a8e7c10 */ /* 0x002fc8000ff3e0ff */
[----:B------:R-:W-:Y:S01]  /*8080*/  IADD3.X R143, R114, UR38, RZ, P1, !PT ;  /* 0x00000026728f7c10 */ /* 0x000fe20008ffe4ff */
        /* <DEDUP_REMOVED lines=9> */
[----:B------:R-:W-:Y:S02]  /*8120*/  IADD3.X R143, R114, UR36, RZ, P1, !PT ;  /* 0x00000024728f7c10 */ /* 0x000fe40008ffe4ff */
[----:B------:R-:W-:-:S03]  /*8130*/  LOP3.LUT R179, R152, 0x40, RZ, 0x3c, !PT ;  /* 0x0000004098b37812 */ /* 0x000fc600078e3cff */
[----:B------:R0:W2:Y:S04]  /*8140*/  @!P0 LDG.E.U8 R170, desc[UR40][R142.64] ;  /* 0x000000288eaa8981 */ /* 0x0000a8000c1e1100 */
[----:B------:R1:W-:Y:S01]  /*8150*/  STS.U8 [R179+UR60], R169 ;  /* 0x000000a9b3007988 */ /* 0x0003e2000800003c */
[----:B0-----:R-:W-:Y:S02]  /*8160*/  IADD3 R142, P1, R106, UR55, RZ ;  /* 0x000000376a8e7c10 */ /* 0x001fe4000ff3e0ff */
[----:B-1----:R-:W-:Y:S02]  /*8170*/  PRMT R169, RZ, 0x7610, R169 ;  /* 0x00007610ffa97816 */ /* 0x002fe400000000a9 */
[----:B------:R-:W-:Y:S01]  /*8180*/  IADD3.X R143, R114, UR35, RZ, P1, !PT ;  /* 0x00000023728f7c10 */ /* 0x000fe20008ffe4ff */
[----:B------:R0:W-:Y:S04]  /*8190*/  STS.U8 [R179+UR60+0x2], R168 ;  /* 0x000002a8b3007988 */ /* 0x0001e8000800003c */
[----:B------:R1:W2:Y:S01]  /*81a0*/  @!P0 LDG.E.U8 R169, desc[UR40][R142.64] ;  /* 0x000000288ea98981 */ /* 0x0002a2000c1e1100 */
[----:B0-----:R-:W-:-:S02]  /*81b0*/  PRMT R168, RZ, 0x7610, R168 ;  /* 0x00007610ffa87816 */ /* 0x001fc400000000a8 */
[----:B-1----:R-:W-:-:S04]  /*81c0*/  IADD3 R142, P1, R106, UR54, RZ ;  /* 0x000000366a8e7c10 */ /* 0x002fc8000ff3e0ff */
[----:B------:R-:W-:Y:S01]  /*81d0*/  IADD3.X R143, R114, UR34, RZ, P1, !PT ;  /* 0x00000022728f7c10 */ /* 0x000fe20008ffe4ff */
[----:B---3--:R0:W-:Y:S04]  /*81e0*/  STS.U8 [R179+UR60+0x4], R167 ;  /* 0x000004a7b3007988 */ /* 0x0081e8000800003c */
[----:B------:R1:W3:Y:S01]  /*81f0*/  @!P0 LDG.E.U8 R168, desc[UR40][R142.64] ;  /* 0x000000288ea88981 */ /* 0x0002e2000c1e1100 */
[----:B0-----:R-:W-:Y:S02]  /*8200*/  PRMT R167, RZ, 0x7610, R167 ;  /* 0x00007610ffa77816 */ /* 0x001fe400000000a7 */
[----:B-1----:R-:W-:-:S04]  /*8210*/  IADD3 R142, P1, R106, UR53, RZ ;  /* 0x000000356a8e7c10 */ /* 0x002fc8000ff3e0ff */
[----:B------:R-:W-:Y:S01]  /*8220*/  IADD3.X R143, R114, UR33, RZ, P1, !PT ;  /* 0x00000021728f7c10 */ /* 0x000fe20008ffe4ff */
[----:B------:R0:W-:Y:S04]  /*8230*/  STS.U8 [R179+UR60+0x6], R166 ;  /* 0x000006a6b3007988 */ /* 0x0001e8000800003c */
[----:B------:R1:W3:Y:S01]  /*8240*/  @!P0 LDG.E.U8 R167, desc[UR40][R142.64] ;  /* 0x000000288ea78981 */ /* 0x0002e2000c1e1100 */
[----:B0-----:R-:W-:Y:S02]  /*8250*/  PRMT R166, RZ, 0x7610, R166 ;  /* 0x00007610ffa67816 */ /* 0x001fe400000000a6 */
[----:B-1----:R-:W-:-:S04]  /*8260*/  IADD3 R142, P1, R106, UR52, RZ ;  /* 0x000000346a8e7c10 */ /* 0x002fc8000ff3e0ff */
[----:B------:R-:W-:Y:S01]  /*8270*/  IADD3.X R143, R114, UR32, RZ, P1, !PT ;  /* 0x00000020728f7c10 */ /* 0x000fe20008ffe4ff */
[----:B----4-:R0:W-:Y:S04]  /*8280*/  STS.U8 [R179+UR60+0x8], R165 ;  /* 0x000008a5b3007988 */ /* 0x0101e8000800003c */
[----:B------:R1:W4:Y:S01]  /*8290*/  @!P0 LDG.E.U8 R166, desc[UR40][R142.64] ;  /* 0x000000288ea68981 */ /* 0x000322000c1e1100 */
        /* <DEDUP_REMOVED lines=8> */
[----:B------:R0:W-:Y:S04]  /*8320*/  STS.U8 [R179+UR60+0xc], R163 ;  /* 0x00000ca3b3007988 */ /* 0x0001e8000800003c */
        /* <DEDUP_REMOVED lines=8> */
[----:B------:R-:W-:Y:S02]  /*83b0*/  IADD3.X R143, R114, UR12, RZ, P1, !PT ;  /* 0x0000000c728f7c10 */ /* 0x000fe40008ffe4ff */
[----:B------:R-:W-:-:S03]  /*83c0*/  LOP3.LUT R179, R152, 0x50, RZ, 0x3c, !PT ;  /* 0x0000005098b37812 */ /* 0x000fc600078e3cff */
[----:B------:R0:W4:Y:S04]  /*83d0*/  @!P0 LDG.E.U8 R162, desc[UR40][R142.64] ;  /* 0x000000288ea28981 */ /* 0x000128000c1e1100 */
[----:B------:R1:W-:Y:S01]  /*83e0*/  STS.U8 [R179+UR60], R161 ;  /* 0x000000a1b3007988 */ /* 0x0003e2000800003c */
[----:B0-----:R-:W-:Y:S02]  /*83f0*/  IADD3 R142, P1, R106, UR47, RZ ;  /* 0x0000002f6a8e7c10 */ /* 0x001fe4000ff3e0ff */
[----:B-1----:R-:W-:Y:S02]  /*8400*/  PRMT R161, RZ, 0x7610, R161 ;  /* 0x00007610ffa17816 */ /* 0x002fe400000000a1 */
[----:B------:R-:W-:Y:S01]  /*8410*/  IADD3.X R143, R114, UR11, RZ, P1, !PT ;  /* 0x0000000b728f7c10 */ /* 0x000fe20008ffe4ff */
[----:B------:R0:W-:Y:S04]  /*8420*/  STS.U8 [R179+UR60+0x2], R160 ;  /* 0x000002a0b3007988 */ /* 0x0001e8000800003c */
[----:B------:R1:W3:Y:S01]  /*8430*/  @!P0 LDG.E.U8 R161, desc[UR40][R142.64] ;  /* 0x000000288ea18981 */ /* 0x0002e2000c1e1100 */
[----:B0-----:R-:W-:-:S02]  /*8440*/  PRMT R160, RZ, 0x7610, R160 ;  /* 0x00007610ffa07816 */ /* 0x001fc400000000a0 */
        /* <DEDUP_REMOVED lines=30> */
[----:B-1----:R-:W-:-:S05]  /*8630*/  IADD3 R142, P1, R106, R203, RZ ;  /* 0x000000cb6a8e7210 */ /* 0x002fca0007f3e0ff */
[----:B------:R-:W-:-:S05]  /*8640*/  IMAD.X R143, R114, 0x1, R202, P1 ;  /* 0x00000001728f7824 */ /* 0x000fca00008e06ca */
[----:B------:R0:W4:Y:S01]  /*8650*/  @!P0 LDG.E.U8 R154, desc[UR40][R142.64] ;  /* 0x000000288e9a8981 */ /* 0x000122000c1e1100 */
[----:B------:R-:W-:Y:S02]  /*8660*/  PRMT R179, RZ, 0x7610, R179 ;  /* 0x00007610ffb37816 */ /* 0x000fe400000000b3 */
[----:B0-----:R-:W-:-:S05]  /*8670*/  IADD3 R142, P1, R106, R13, RZ ;  /* 0x0000000d6a8e7210 */ /* 0x001fca0007f3e0ff */
[----:B------:R-:W-:Y:S01]  /*8680*/  IMAD.X R143, R114, 0x1, R68, P1 ;  /* 0x00000001728f7824 */ /* 0x000fe200008e0644 */
[----:B------:R-:W-:-:S04]  /*8690*/  LOP3.LUT R180, R152, 0x60, RZ, 0x3c, !PT ;  /* 0x0000006098b47812 */ /* 0x000fc800078e3cff */
[----:B------:R0:W4:Y:S01]  /*86a0*/  @!P0 LDG.E.U8 R179, desc[UR40][R142.64] ;  /* 0x000000288eb38981 */ /* 0x000122000c1e1100 */
[----:B------:R-:W-:Y:S02]  /*86b0*/  PRMT R152, RZ, 0x7610, R152 ;  /* 0x00007610ff987816 */ /* 0x000fe40000000098 */
[----:B0-----:R-:W-:-:S05]  /*86c0*/  IADD3 R142, P1, R106, R15, RZ ;  /* 0x0000000f6a8e7210 */ /* 0x001fca0007f3e0ff */
[----:B------:R-:W-:Y:S01]  /*86d0*/  IMAD.X R143, R114, 0x1, R70, P1 ;  /* 0x00000001728f7824 */ /* 0x000fe200008e0646 */
[----:B------:R0:W-:Y:S04]  /*86e0*/  STS.U8 [R180+UR60+0x2], R151 ;  /* 0x00000297b4007988 */ /* 0x0001e8000800003c */
[----:B------:R1:W4:Y:S01]  /*86f0*/  @!P0 LDG.E.U8 R152, desc[UR40][R142.64] ;  /* 0x000000288e988981 */ /* 0x000322000c1e1100 */
[----:B0-----:R-:W-:Y:S02]  /*8700*/  PRMT R151, RZ, 0x7610, R151 ;  /* 0x00007610ff977816 */ /* 0x001fe40000000097 */
[----:B-1----:R-:W-:-:S05]  /*8710*/  IADD3 R142, P1, R106, R11, RZ ;  /* 0x0000000b6a8e7210 */ /* 0x002fca0007f3e0ff */
        /* <DEDUP_REMOVED lines=31> */
[----:B------:R0:W-:Y:S04]  /*8910*/  STS.U8 [R180+UR60], R153 ;  /* 0x00000099b4007988 */ /* 0x0001e8000800003c */
        /* <DEDUP_REMOVED lines=8> */
[----:B------:R-:W-:-:S05]  /*89a0*/  IMAD.X R143, R114, 0x1, R18, P1 ;  /* 0x00000001728f7824 */ /* 0x000fca00008e0612 */
[----:B------:R0:W4:Y:S02]  /*89b0*/  @!P0 LDG.E.U8 R144, desc[UR40][R142.64] ;  /* 0x000000288e908981 */ /* 0x000124000c1e1100 */
[----:B0-----:R-:W-:-:S05]  /*89c0*/  IADD3 R142, P1, R106, R105, RZ ;  /* 0x000000696a8e7210 */ /* 0x001fca0007f3e0ff */
[----:B------:R-:W-:Y:S01]  /*89d0*/  IMAD.X R143, R114, 0x1, R16, P1 ;  /* 0x00000001728f7824 */ /* 0x000fe200008e0610 */
[----:B------:R-:W-:-:S06]  /*89e0*/  PRMT R114, RZ, 0x7610, R114 ;  /* 0x00007610ff727816 */ /* 0x000fcc0000000072 */
[----:B------:R-:W4:Y:S04]  /*89f0*/  @!P0 LDG.E.U8 R114, desc[UR40][R142.64] ;  /* 0x000000288e728981 */ /* 0x000f28000c1e1100 */
[----:B------:R0:W-:Y:S04]  /*8a00*/  STS.U8 [R4+UR60+0x2], R107 ;  /* 0x0000026b04007988 */ /* 0x0001e8000800003c */
[----:B------:R1:W-:Y:S01]  /*8a10*/  STS.U8 [R4+UR60+0x4], R108 ;  /* 0x0000046c04007988 */ /* 0x0003e2000800003c */
[----:B0-----:R-:W-:-:S03]  /*8a20*/  LOP3.LUT R107, R0, 0x10, RZ, 0x3c, !PT ;  /* 0x00000010006b7812 */ /* 0x001fc600078e3cff */
[----:B------:R-:W-:Y:S04]  /*8a30*/  STS.U8 [R4+UR60+0x6], R109 ;  /* 0x0000066d04007988 */ /* 0x000fe8000800003c */
[----:B------:R-:W-:Y:S01]  /*8a40*/  STS.U8 [R4+UR60+0x8], R110 ;  /* 0x0000086e04007988 */ /* 0x000fe2000800003c */
[----:B-1----:R-:W-:-:S03]  /*8a50*/  LOP3.LUT R108, R0, 0x20, RZ, 0x3c, !PT ;  /* 0x00000020006c7812 */ /* 0x002fc600078e3cff */
[----:B------:R-:W-:Y:S04]  /*8a60*/  STS.U8 [R4+UR60+0xa], R111 ;  /* 0x00000a6f04007988 */ /* 0x000fe8000800003c */
[----:B------:R-:W-:Y:S04]  /*8a70*/  STS.U8 [R4+UR60+0xc], R112 ;  /* 0x00000c7004007988 */ /* 0x000fe8000800003c */
[----:B------:R-:W-:Y:S04]  /*8a80*/  STS.U8 [R4+UR60+0xe], R113 ;  /* 0x00000e7104007988 */ /* 0x000fe8000800003c */
[----:B------:R-:W-:Y:S04]  /*8a90*/  STS.U8 [R0+UR60+0x2000], R115 ;  /* 0x0020007300007988 */ /* 0x000fe8000800003c */
[----:B------:R-:W-:Y:S04]  /*8aa0*/  STS.U8 [R0+UR60+0x3800], R119 ;  /* 0x0038007700007988 */ /* 0x000fe8000800003c */
[----:B-----5:R-:W-:Y:S04]  /*8ab0*/  STS.U8 [R0+UR60+0x3400], R127 ;  /* 0x0034007f00007988 */ /* 0x020fe8000800003c */
[----:B------:R-:W-:Y:S04]  /*8ac0*/  STS.U8 [R0+UR60+0x3000], R135 ;  /* 0x0030008700007988 */ /* 0x000fe8000800003c */
[----:B--2---:R-:W-:Y:S04]  /*8ad0*/  STS.U8 [R0+UR60+0x2c00], R177 ;  /* 0x002c00b100007988 */ /* 0x004fe8000800003c */
[----:B------:R-:W-:Y:S04]  /*8ae0*/  STS.U8 [R0+UR60+0x2800], R169 ;  /* 0x002800a900007988 */ /* 0x000fe8000800003c */
[----:B---3--:R-:W-:Y:S01]  /*8af0*/  STS.U8 [R0+UR60+0x2400], R161 ;  /* 0x002400a100007988 */ /* 0x008fe2000800003c */
[----:B------:R-:W-:Y:S01]  /*8b00*/  UMOV UR29, 0x40000040 ;  /* 0x40000040001d7882 */ /* 0x000fe20000000000 */
[----:B------:R-:W-:-:S02]  /*8b10*/  UMOV UR31, 0x40000040 ;  /* 0x40000040001f7882 */ /* 0x000fc40000000000 */
[----:B----4-:R-:W-:Y:S04]  /*8b20*/  STS.U8 [R0+UR60+0x3c00], R149 ;  /* 0x003c009500007988 */ /* 0x010fe8000800003c */
[----:B------:R-:W-:Y:S04]  /*8b30*/  STS.U8 [R107+UR60+0x2080], R154 ;  /* 0x0020809a6b007988 */ /* 0x000fe8000800003c */
[----:B------:R-:W-:Y:S04]  /*8b40*/  STS.U8 [R107+UR60+0x2480], R162 ;  /* 0x002480a26b007988 */ /* 0x000fe8000800003c */
[----:B------:R-:W-:Y:S04]  /*8b50*/  STS.U8 [R107+UR60+0x2880], R170 ;  /* 0x002880aa6b007988 */ /* 0x000fe8000800003c */
[----:B------:R-:W-:Y:S04]  /*8b60*/  STS.U8 [R107+UR60+0x2c80], R178 ;  /* 0x002c80b26b007988 */ /* 0x000fe8000800003c */
[----:B------:R-:W-:Y:S04]  /*8b70*/  STS.U8 [R107+UR60+0x3080], R134 ;  /* 0x003080866b007988 */ /* 0x000fe8000800003c */
[----:B------:R-:W-:Y:S04]  /*8b80*/  STS.U8 [R107+UR60+0x3480], R126 ;  /* 0x0034807e6b007988 */ /* 0x000fe8000800003c */
[----:B------:R-:W-:Y:S04]  /*8b90*/  STS.U8 [R107+UR60+0x3880], R118 ;  /* 0x003880766b007988 */ /* 0x000fe8000800003c */
[----:B------:R0:W-:Y:S04]  /*8ba0*/  STS.U8 [R107+UR60+0x3c80], R150 ;  /* 0x003c80966b007988 */ /* 0x0001e8000800003c */
[----:B------:R-:W-:Y:S01]  /*8bb0*/  STS.U8 [R108+UR60+0x2100], R155 ;  /* 0x0021009b6c007988 */ /* 0x000fe2000800003c */
[----:B0-----:R-:W-:-:S03]  /*8bc0*/  LOP3.LUT R107, R0, 0x30, RZ, 0x3c, !PT ;  /* 0x00000030006b7812 */ /* 0x001fc600078e3cff */
[----:B------:R-:W-:Y:S04]  /*8bd0*/  STS.U8 [R108+UR60+0x2500], R163 ;  /* 0x002500a36c007988 */ /* 0x000fe8000800003c */
[----:B------:R-:W-:Y:S04]  /*8be0*/  STS.U8 [R108+UR60+0x2900], R171 ;  /* 0x002900ab6c007988 */ /* 0x000fe8000800003c */
[----:B------:R-:W-:Y:S04]  /*8bf0*/  STS.U8 [R108+UR60+0x2d00], R141 ;  /* 0x002d008d6c007988 */ /* 0x000fe8000800003c */
[----:B------:R-:W-:Y:S04]  /*8c00*/  STS.U8 [R108+UR60+0x3100], R133 ;  /* 0x003100856c007988 */ /* 0x000fe8000800003c */
[----:B------:R-:W-:Y:S04]  /*8c10*/  STS.U8 [R108+UR60+0x3500], R125 ;  /* 0x0035007d6c007988 */ /* 0x000fe8000800003c */
[----:B------:R-:W-:Y:S04]  /*8c20*/  STS.U8 [R108+UR60+0x3900], R117 ;  /* 0x003900756c007988 */ /* 0x000fe8000800003c */
[----:B------:R0:W-:Y:S04]  /*8c30*/  STS.U8 [R108+UR60+0x3d00], R147 ;  /* 0x003d00936c007988 */ /* 0x0001e8000800003c */
[----:B------:R-:W-:Y:S04]  /*8c40*/  STS.U8 [R107+UR60+0x2180], R156 ;  /* 0x0021809c6b007988 */ /* 0x000fe8000800003c */
[----:B------:R-:W-:Y:S01]  /*8c50*/  STS.U8 [R107+UR60+0x2580], R164 ;  /* 0x002580a46b007988 */ /* 0x000fe2000800003c */
[----:B0-----:R-:W-:-:S03]  /*8c60*/  LOP3.LUT R108, R0, 0x40, RZ, 0x3c, !PT ;  /* 0x00000040006c7812 */ /* 0x001fc600078e3cff */
        /* <DEDUP_REMOVED lines=40> */
[----:B------:R0:W-:Y:S01]  /*8ef0*/  STS.U8 [R107+UR60+0x3f80], R114 ;  /* 0x003f80726b007988 */ /* 0x0001e2000800003c */
[----:B------:R1:W-:Y:S06]  /*8f00*/  MEMBAR.ALL.CTA ;  /* 0x0000000000007992 */ /* 0x0003ec0000008000 */
[----:B-1----:R-:W1:Y:S02]  /*8f10*/  FENCE.VIEW.ASYNC.S ;  /* 0x00000000000073c6 */ /* 0x002e640000000000 */
[----:B-1----:R-:W-:Y:S06]  /*8f20*/  BAR.SYNC.DEFER_BLOCKING 0x0 ;  /* 0x0000000000007b1d */ /* 0x002fec0000010000 */
[----:B------:R-:W-:-:S06]  /*8f30*/  WARPGROUP.ARRIVE ;  /* 0x00000000000079c5 */ /* 0x000fcc0000000000 */
[----:B------:R-:W-:Y:S04]  /*8f40*/  QGMMA.64x64x32.F32.E5M2.E5M2 R24, gdesc[UR28], R24 ;  /* 0x00e000001c1879f3 */ /* 0x000fe80008703818 */
[----:B------:R-:W-:Y:S04]  /*8f50*/  QGMMA.64x64x32.F32.E5M2.E5M2 R24, gdesc[UR16], R24 ;  /* 0x00e00000101879f3 */ /* 0x000fe80008703818 */
[----:B------:R-:W-:Y:S01]  /*8f60*/  QGMMA.64x64x32.F32.E5M2.E5M2 R24, gdesc[UR20], R24 ;  /* 0x00e00000141879f3 */ /* 0x000fe20008703818 */
[----:B------:R-:W-:Y:S01]  /*8f70*/  R2UR UR31, R235 ;  /* 0x00000000eb1f72ca */ /* 0x000fe200000e0000 */
[----:B------:R-:W-:-:S02]  /*8f80*/  USHF.R.S32.HI UR29, URZ, 0x1f, UR4 ;  /* 0x0000001f3f1d7899 */ /* 0x000fc40008011404 */
[----:B------:R-:W-:-:S04]  /*8f90*/  IADD3 R10, P2, R10, UR4, RZ ;  /* 0x000000040a0a7c10 */ /* 0x000fc8000ff5e0ff */
[----:B------:R-:W-:Y:S02]  /*8fa0*/  IADD3.X R56, R56, UR29, RZ, P2, !PT ;  /* 0x0000001d38387c10 */ /* 0x000fe400097fe4ff */
[----:B------:R-:W-:-:S04]  /*8fb0*/  IADD3 R15, P2, R15, UR4, RZ ;  /* 0x000000040f0f7c10 */ /* 0x000fc8000ff5e0ff */
[----:B0-----:R-:W-:Y:S01]  /*8fc0*/  IMAD.U32 R107, RZ, RZ, UR31 ;  /* 0x0000001fff6b7e24 */ /* 0x001fe2000f8e00ff */
[----:B------:R-:W-:Y:S02]  /*8fd0*/  IADD3 R83, P0, R83, UR31, RZ ;  /* 0x0000001f53537c10 */ /* 0x000fe4000ff1e0ff */
[----:B------:R-:W-:Y:S02]  /*8fe0*/  IADD3 R105, P5, R105, UR4, RZ ;  /* 0x0000000469697c10 */ /* 0x000fe4000ffbe0ff */
[----:B------:R-:W-:Y:S02]  /*8ff0*/  LEA.HI.X.SX32 R104, R107, R104, 0x1, P0 ;  /* 0x000000686b687211 */ /* 0x000fe400000f0eff */
[----:B------:R-:W-:Y:S02]  /*9000*/  IADD3 R5, P0, R5, UR4, RZ ;  /* 0x0000000405057c10 */ /* 0x000fe4000ff1e0ff */
[----:B------:R-:W-:Y:S02]  /*9010*/  IADD3 R6, P4, R6, UR4, RZ ;  /* 0x0000000406067c10 */ /* 0x000fe4000ff9e0ff */
[----:B------:R-:W-:-:S02]  /*9020*/  IADD3 R8, P3, R8, UR4, RZ ;  /* 0x0000000408087c10 */ /* 0x000fc4000ff7e0ff */
[----:B------:R-:W-:Y:S02]  /*9030*/  IADD3.X R70, R70, UR29, RZ, P2, !PT ;  /* 0x0000001d46467c10 */ /* 0x000fe400097fe4ff */
[----:B------:R-:W-:Y:S01]  /*9040*/  IADD3 R61, P2, R61, UR4, RZ ;  /* 0x000000043d3d7c10 */ /* 0x000fe2000ff5e0ff */
[----:B------:R-:W-:Y:S01]  /*9050*/  QGMMA.64x64x32.F32.E5M2.E5M2 R24, gdesc[UR24], R24, gsb0 ;  /* 0x00e00000181879f3 */ /* 0x000fe20008003818 */
[----:B------:R-:W-:Y:S02]  /*9060*/  IADD3.X R16, R16, UR29, RZ, P5, !PT ;  /* 0x0000001d10107c10 */ /* 0x000fe4000affe4ff */
[----:B------:R-:W-:Y:S02]  /*9070*/  IADD3.X R18, R18, UR29, RZ, P0, !PT ;  /* 0x0000001d12127c10 */ /* 0x000fe400087fe4ff */
[----:B------:R-:W-:Y:S02]  /*9080*/  IADD3.X R20, R20, UR29, RZ, P4, !PT ;  /* 0x0000001d14147c10 */ /* 0x000fe4000a7fe4ff */
[----:B------:R-:W-:-:S02]  /*9090*/  IADD3.X R22, R22, UR29, RZ, P3, !PT ;  /* 0x0000001d16167c10 */ /* 0x000fc40009ffe4ff */
[----:B------:R-:W-:Y:S02]  /*90a0*/  IADD3 R12, P1, R12, UR4, RZ ;  /* 0x000000040c0c7c10 */ /* 0x000fe4000ff3e0ff */
[----:B------:R-:W-:Y:S02]  /*90b0*/  IADD3 R14, P6, R14, UR4, RZ ;  /* 0x000000040e0e7c10 */ /* 0x000fe4000ffde0ff */
[----:B------:R-:W-:Y:S02]  /*90c0*/  IADD3 R7, P5, R7, UR4, RZ ;  /* 0x0000000407077c10 */ /* 0x000fe4000ffbe0ff */
[----:B------:R-:W-:Y:S02]  /*90d0*/  IADD3 R9, P0, R9, UR4, RZ ;  /* 0x0000000409097c10 */ /* 0x000fe4000ff1e0ff */
[----:B------:R-:W-:Y:S02]  /*90e0*/  IADD3 R11, P4, R11, UR4, RZ ;  /* 0x000000040b0b7c10 */ /* 0x000fe4000ff9e0ff */
[----:B------:R-:W-:-:S02]  /*90f0*/  IADD3 R13, P3, R13, UR4, RZ ;  /* 0x000000040d0d7c10 */ /* 0x000fc4000ff7e0ff */
[----:B------:R-:W-:Y:S02]  /*9100*/  IADD3.X R84, R84, UR29, RZ, P2, !PT ;  /* 0x0000001d54547c10 */ /* 0x000fe400097fe4ff */
[----:B------:R-:W-:Y:S02]  /*9110*/  IADD3 R75, P2, R75, UR4, RZ ;  /* 0x000000044b4b7c10 */ /* 0x000fe4000ff5e0ff */
[----:B------:R-:W-:Y:S02]  /*9120*/  IADD3.X R58, R58, UR29, RZ, P1, !PT ;  /* 0x0000001d3a3a7c10 */ /* 0x000fe40008ffe4ff */
[----:B------:R-:W-:Y:S02]  /*9130*/  IADD3.X R60, R60, UR29, RZ, P6, !PT ;  /* 0x0000001d3c3c7c10 */ /* 0x000fe4000b7fe4ff */
[----:B------:R-:W-:Y:S02]  /*9140*/  IADD3.X R62, R62, UR29, RZ, P5, !PT ;  /* 0x0000001d3e3e7c10 */ /* 0x000fe4000affe4ff */
[----:B------:R-:W-:-:S02]  /*9150*/  IADD3.X R64, R64, UR29, RZ, P0, !PT ;  /* 0x0000001d40407c10 */ /* 0x000fc400087fe4ff */
[----:B------:R-:W-:Y:S02]  /*9160*/  IADD3.X R66, R66, UR29, RZ, P4, !PT ;  /* 0x0000001d42427c10 */ /* 0x000fe4000a7fe4ff */
[----:B------:R-:W-:Y:S02]  /*9170*/  IADD3.X R68, R68, UR29, RZ, P3, !PT ;  /* 0x0000001d44447c10 */ /* 0x000fe40009ffe4ff */
[----:B------:R-:W-:Y:S02]  /*9180*/  IADD3 R17, P1, R17, UR4, RZ ;  /* 0x0000000411117c10 */ /* 0x000fe4000ff3e0ff */
[----:B------:R-:W-:Y:S02]  /*9190*/  IADD3 R19, P6, R19, UR4, RZ ;  /* 0x0000000413137c10 */ /* 0x000fe4000ffde0ff */
[----:B------:R-:W-:Y:S02]  /*91a0*/  IADD3 R21, P5, R21, UR4, RZ ;  /* 0x0000000415157c10 */ /* 0x000fe4000ffbe0ff */
[----:B------:R-:W-:-:S02]  /*91b0*/  IADD3 R23, P0, R23, UR4, RZ ;  /* 0x0000000417177c10 */ /* 0x000fc4000ff1e0ff */
[----:B------:R-:W-:Y:S02]  /*91c0*/  IADD3 R57, P4, R57, UR4, RZ ;  /* 0x0000000439397c10 */ /* 0x000fe4000ff9e0ff */
[----:B------:R-:W-:Y:S02]  /*91d0*/  IADD3 R59, P3, R59, UR4, RZ ;  /* 0x000000043b3b7c10 */ /* 0x000fe4000ff7e0ff */
[----:B------:R-:W-:Y:S02]  /*91e0*/  IADD3.X R94, R94, UR29, RZ, P2, !PT ;  /* 0x0000001d5e5e7c10 */ /* 0x000fe400097fe4ff */
[----:B------:R-:W-:Y:S02]  /*91f0*/  IADD3 R89, P2, R89, UR4, RZ ;  /* 0x0000000459597c10 */ /* 0x000fe4000ff5e0ff */
[----:B------:R-:W-:Y:S02]  /*9200*/  IADD3.X R72, R72, UR29, RZ, P1, !PT ;  /* 0x0000001d48487c10 */ /* 0x000fe40008ffe4ff */
[----:B------:R-:W-:-:S02]  /*9210*/  IADD3.X R74, R74, UR29, RZ, P6, !PT ;  /* 0x0000001d4a4a7c10 */ /* 0x000fc4000b7fe4ff */
[----:B------:R-:W-:Y:S02]  /*9220*/  IADD3.X R76, R76, UR29, RZ, P5, !PT ;  /* 0x0000001d4c4c7c10 */ /* 0x000fe4000affe4ff */
[----:B------:R-:W-:Y:S02]  /*9230*/  IADD3.X R78, R78, UR29, RZ, P0, !PT ;  /* 0x0000001d4e4e7c10 */ /* 0x000fe400087fe4ff */
[----:B------:R-:W-:Y:S02]  /*9240*/  IADD3.X R80, R80, UR29, RZ, P4, !PT ;  /* 0x0000001d50507c10 */ /* 0x000fe4000a7fe4ff */
[----:B------:R-:W-:Y:S01]  /*9250*/  IADD3.X R82, R82, UR29, RZ, P3, !PT ;  /* 0x0000001d52527c10 */ /* 0x000fe20009ffe4ff */
[----:B------:R-:W-:Y:S01]  /*9260*/  UIADD3 UR61, UR61, -0x1, URZ ;  /* 0xffffffff3d3d7890 */ /* 0x000fe2000fffe03f */
[----:B------:R-:W-:Y:S02]  /*9270*/  IADD3 R63, P1, R63, UR4, RZ ;  /* 0x000000043f3f7c10 */ /* 0x000fe4000ff3e0ff */
[----:B------:R-:W-:-:S02]  /*9280*/  IADD3 R65, P6, R65, UR4, RZ ;  /* 0x0000000441417c10 */ /* 0x000fc4000ffde0ff */
[----:B------:R-:W-:Y:S02]  /*9290*/  IADD3 R67, P5, R67, UR4, RZ ;  /* 0x0000000443437c10 */ /* 0x000fe4000ffbe0ff */
[----:B------:R-:W-:Y:S02]  /*92a0*/  IADD3 R69, P0, R69, UR4, RZ ;  /* 0x0000000445457c10 */ /* 0x000fe4000ff1e0ff */
[----:B------:R-:W-:Y:S02]  /*92b0*/  IADD3 R71, P4, R71, UR4, RZ ;  /* 0x0000000447477c10 */ /* 0x000fe4000ff9e0ff */
[----:B------:R-:W-:Y:S02]  /*92c0*/  IADD3 R73, P3, R73, UR4, RZ ;  /* 0x0000000449497c10 */ /* 0x000fe4000ff7e0ff */
[----:B------:R-:W-:Y:S02]  /*92d0*/  IADD3.X R101, R101, UR29, RZ, P2, !PT ;  /* 0x0000001d65657c10 */ /* 0x000fe400097fe4ff */
[----:B------:R-:W-:Y:S01]  /*92e0*/  IADD3 R193, P2, R193, UR4, RZ ;  /* 0x00000004c1c17c10 */ /* 0x000fe2000ff5e0ff */
[----:B------:R-:W-:Y:S01]  /*92f0*/  UIADD3 UR58, UP4, UR4, UR58, URZ ;  /* 0x0000003a043a7290 */ /* 0x000fe2000ff9e03f */
[----:B------:R-:W-:Y:S01]  /*9300*/  IADD3.X R86, R86, UR29, RZ, P1, !PT ;  /* 0x0000001d56567c10 */ /* 0x000fe20008ffe4ff */
[----:B------:R-:W-:Y:S01]  /*9310*/  UIADD3 UR57, UP3, UR4, UR57, URZ ;  /* 0x0000003904397290 */ /* 0x000fe2000ff7e03f */
[----:B------:R-:W-:Y:S01]  /*9320*/  IADD3.X R88, R88, UR29, RZ, P6, !PT ;  /* 0x0000001d58587c10 */ /* 0x000fe2000b7fe4ff */
[----:B------:R-:W-:Y:S01]  /*9330*/  UIADD3 UR56, UP2, UR4, UR56, URZ ;  /* 0x0000003804387290 */ /* 0x000fe2000ff5e03f */
[----:B------:R-:W-:Y:S01]  /*9340*/  IADD3.X R90, R90, UR29, RZ, P5, !PT ;  /* 0x0000001d5a5a7c10 */ /* 0x000fe2000affe4ff */
[----:B------:R-:W-:Y:S01]  /*9350*/  UIADD3 UR55, UP1, UR4, UR55, URZ ;  /* 0x0000003704377290 */ /* 0x000fe2000ff3e03f */
        /* <DEDUP_REMOVED lines=10> */
[----:B------:R-:W-:Y:S01]  /*9400*/  ISETP.NE.U32.AND P2, PT, RZ, UR61, PT ;  /* 0x0000003dff007c0c */ /* 0x000fe2000bf45070 */
[----:B------:R-:W-:Y:S02]  /*9410*/  UIADD3.X UR38, UR29, UR38, URZ, UP4, !UPT ;  /* 0x000000261d267290 */ /* 0x000fe4000a7fe43f */
[----:B------:R-:W-:Y:S01]  /*9420*/  IADD3.X R95, R95, UR29, RZ, P1, !PT ;  /* 0x0000001d5f5f7c10 */ /* 0x000fe20008ffe4ff */
[----:B------:R-:W-:-:S02]  /*9430*/  UIADD3.X UR37, UR29, UR37, URZ, UP3, !UPT ;  /* 0x000000251d257290 */ /* 0x000fc40009ffe43f */
[----:B------:R-:W-:Y:S01]  /*9440*/  IADD3.X R96, R96, UR29, RZ, P6, !PT ;  /* 0x0000001d60607c10 */ /* 0x000fe2000b7fe4ff */
[----:B------:R-:W-:Y:S02]  /*9450*/  UIADD3.X UR36, UR29, UR36, URZ, UP2, !UPT ;  /* 0x000000241d247290 */ /* 0x000fe400097fe43f */
[----:B------:R-:W-:Y:S01]  /*9460*/  IADD3.X R97, R97, UR29, RZ, P5, !PT ;  /* 0x0000001d61617c10 */ /* 0x000fe2000affe4ff */
[----:B------:R-:W-:Y:S02]  /*9470*/  UIADD3.X UR35, UR29, UR35, URZ, UP1, !UPT ;  /* 0x000000231d237290 */ /* 0x000fe40008ffe43f */
[----:B------:R-:W-:Y:S01]  /*9480*/  IADD3.X R98, R98, UR29, RZ, P0, !PT ;  /* 0x0000001d62627c10 */ /* 0x000fe200087fe4ff */
[----:B------:R-:W-:Y:S01]  /*9490*/  UIADD3 UR54, UP0, UR4, UR54, URZ ;  /* 0x0000003604367290 */ /* 0x000fe2000ff1e03f */
[----:B------:R-:W-:Y:S01]  /*94a0*/  IADD3.X R99, R99, UR29, RZ, P4, !PT ;  /* 0x0000001d63637c10 */ /* 0x000fe2000a7fe4ff */
[----:B------:R-:W-:Y:S01]  /*94b0*/  UIADD3 UR53, UP6, UR4, UR53, URZ ;  /* 0x0000003504357290 */ /* 0x000fe2000ffde03f */
[----:B------:R-:W-:Y:S01]  /*94c0*/  IADD3.X R100, R100, UR29, RZ, P3, !PT ;  /* 0x0000001d64647c10 */ /* 0x000fe20009ffe4ff */
[----:B------:R-:W-:-:S02]  /*94d0*/  UIADD3 UR52, UP5, UR4, UR52, URZ ;  /* 0x0000003404347290 */ /* 0x000fc4000ffbe03f */
[----:B------:R-:W-:Y:S01]  /*94e0*/  IADD3 R181, P1, R181, UR4, RZ ;  /* 0x00000004b5b57c10 */ /* 0x000fe2000ff3e0ff */
[----:B------:R-:W-:Y:S02]  /*94f0*/  UIADD3 UR51, UP4, UR4, UR51, URZ ;  /* 0x0000003304337290 */ /* 0x000fe4000ff9e03f */
[----:B------:R-:W-:Y:S01]  /*9500*/  IADD3 R183, P6, R183, UR4, RZ ;  /* 0x00000004b7b77c10 */ /* 0x000fe2000ffde0ff */
[----:B------:R-:W-:Y:S02]  /*9510*/  UIADD3 UR50, UP3, UR4, UR50, URZ ;  /* 0x0000003204327290 */ /* 0x000fe4000ff7e03f */
[----:B------:R-:W-:Y:S01]  /*9520*/  IADD3 R185, P5, R185, UR4, RZ ;  /* 0x00000004b9b97c10 */ /* 0x000fe2000ffbe0ff */
[----:B------:R-:W-:Y:S02]  /*9530*/  UIADD3 UR49, UP2, UR4, UR49, URZ ;  /* 0x0000003104317290 */ /* 0x000fe4000ff5e03f */
[----:B------:R-:W-:Y:S01]  /*9540*/  IADD3 R187, P0, R187, UR4, RZ ;  /* 0x00000004bbbb7c10 */ /* 0x000fe2000ff1e0ff */
[----:B------:R-:W-:-:S02]  /*9550*/  UIADD3 UR48, UP1, UR4, UR48, URZ ;  /* 0x0000003004307290 */ /* 0x000fc4000ff3e03f */
[----:B------:R-:W-:Y:S02]  /*9560*/  IADD3 R189, P4, R189, UR4, RZ ;  /* 0x00000004bdbd7c10 */ /* 0x000fe4000ff9e0ff */
[----:B------:R-:W-:Y:S01]  /*9570*/  IADD3 R191, P3, R191, UR4, RZ ;  /* 0x00000004bfbf7c10 */ /* 0x000fe2000ff7e0ff */
[----:B------:R-:W-:Y:S02]  /*9580*/  UIADD3.X UR34, UR29, UR34, URZ, UP0, !UPT ;  /* 0x000000221d227290 */ /* 0x000fe400087fe43f */
[----:B------:R-:W-:Y:S01]  /*9590*/  IADD3.X R102, R102, UR29, RZ, P1, !PT ;  /* 0x0000001d66667c10 */ /* 0x000fe20008ffe4ff */
[----:B------:R-:W-:Y:S02]  /*95a0*/  UIADD3.X UR33, UR29, UR33, URZ, UP6, !UPT ;  /* 0x000000211d217290 */ /* 0x000fe4000b7fe43f */
[----:B------:R-:W-:Y:S01]  /*95b0*/  IADD3.X R182, R182, UR29, RZ, P6, !PT ;  /* 0x0000001db6b67c10 */ /* 0x000fe2000b7fe4ff */
        /* <DEDUP_REMOVED lines=8> */
[----:B------:R-:W-:Y:S01]  /*9640*/  UIADD3.X UR12, UR29, UR12, URZ, UP1, !UPT ;  /* 0x0000000c1d0c7290 */ /* 0x000fe20008ffe43f */
[----:B------:R-:W-:Y:S01]  /*9650*/  IADD3 R195, P1, R195, UR4, RZ ;  /* 0x00000004c3c37c10 */ /* 0x000fe2000ff3e0ff */
[----:B------:R-:W-:Y:S02]  /*9660*/  UIADD3 UR47, UP0, UR4, UR47, URZ ;  /* 0x0000002f042f7290 */ /* 0x000fe4000ff1e03f */
[----:B------:R-:W-:Y:S01]  /*9670*/  IADD3 R197, P6, R197, UR4, RZ ;  /* 0x00000004c5c57c10 */ /* 0x000fe2000ffde0ff */
        /* <DEDUP_REMOVED lines=9> */
[----:B------:R-:W-:Y:S01]  /*9710*/  UIADD3 UR39, UP1, UR4, UR39, URZ ;  /* 0x0000002704277290 */ /* 0x000fe2000ff3e03f */
[----:B------:R-:W-:Y:S01]  /*9720*/  IADD3.X R194, R194, UR29, RZ, P1, !PT ;  /* 0x0000001dc2c27c10 */ /* 0x000fe20008ffe4ff */
[----:B------:R-:W-:Y:S01]  /*9730*/  UIADD3 UR59, UR59, -0x80, URZ ;  /* 0xffffff803b3b7890 */ /* 0x000fe2000fffe03f */
        /* <DEDUP_REMOVED lines=9> */
[----:B------:R-:W-:Y:S01]  /*97d0*/  UIADD3.X UR7, UR29, UR7, URZ, UP3, !UPT ;  /* 0x000000071d077290 */ /* 0x000fe20009ffe43f */
[----:B------:R-:W-:Y:S02]  /*97e0*/  WARPGROUP.DEPBAR.LE gsb0, 0x0 ;  /* 0x00008000000079c5 */ /* 0x000fe40000010000 */
[----:B------:R-:W-:Y:S02]  /*97f0*/  UIADD3.X UR6, UR29, UR6, URZ, UP2, !UPT ;  /* 0x000000061d067290 */ /* 0x000fe400097fe43f */
[----:B------:R-:W-:Y:S01]  /*9800*/  UIADD3.X UR5, UR29, UR5, URZ, UP1, !UPT ;  /* 0x000000051d057290 */ /* 0x000fe20008ffe43f */
[----:B------:R-:W-:Y:S11]  /*9810*/  @P2 BRA `(.L_x_2) ;  /* 0xffffffbc00e02947 */ /* 0x000ff6000383ffff */
.L_x_1:
[----:B------:R-:W2:Y:S01]  /*9820*/  LDL.LU R108, [R1+0x8] ;  /* 0x00000800016c7983 */ /* 0x000ea20000300800 */
[----:B------:R-:W-:Y:S01]  /*9830*/  F2FP.SATFINITE.E5M2.F32.PACK_AB_MERGE_C R24, R25, R24, RZ ;  /* 0x000000181918723e */ /* 0x000fe200048060ff */
[----:B------:R-:W-:Y:S01]  /*9840*/  ULDC.64 UR6, c[0x0][0x228] ;  /* 0x00008a0000067ab9 */ /* 0x000fe20000000a00 */
[----:B------:R-:W-:Y:S01]  /*9850*/  F2FP.SATFINITE.E5M2.F32.PACK_AB_MERGE_C R28, R29, R28, RZ ;  /* 0x0000001c1d1c723e */ /* 0x000fe200048060ff */
[----:B------:R-:W1:Y:S01]  /*9860*/  S2R R107, SR_TID.X ;  /* 0x00000000006b7919 */ /* 0x000e620000002100 */
[----:B------:R-:W-:Y:S01]  /*9870*/  F2FP.SATFINITE.E5M2.F32.PACK_AB_MERGE_C R32, R33, R32, RZ ;  /* 0x000000202120723e */ /* 0x000fe200048060ff */
[----:B------:R-:W-:Y:S01]  /*9880*/  ULDC UR4, c[0x0][0x244] ;  /* 0x0000910000047ab9 */ /* 0x000fe20000000800 */
[----:B------:R-:W-:Y:S02]  /*9890*/  F2FP.SATFINITE.E5M2.F32.PACK_AB_MERGE_C R26, R27, R26, RZ ;  /* 0x0000001a1b1a723e */ /* 0x000fe400048060ff */
[----:B------:R-:W-:Y:S02]  /*98a0*/  F2FP.SATFINITE.E5M2.F32.PACK_AB_MERGE_C R30, R31, R30, RZ ;  /* 0x0000001e1f1e723e */ /* 0x000fe400048060ff */
[----:B------:R-:W-:-:S02]  /*98b0*/  F2FP.SATFINITE.E5M2.F32.PACK_AB_MERGE_C R34, R35, R34, RZ ;  /* 0x000000222322723e */ /* 0x000fc400048060ff */
[----:B------:R-:W-:Y:S02]  /*98c0*/  F2FP.SATFINITE.E5M2.F32.PACK_AB_MERGE_C R40, R41, R40, RZ ;  /* 0x000000282928723e */ /* 0x000fe400048060ff */
[----:B------:R-:W-:Y:S02]  /*98d0*/  F2FP.SATFINITE.E5M2.F32.PACK_AB_MERGE_C R44, R45, R44, RZ ;  /* 0x0000002c2d2c723e */ /* 0x000fe400048060ff */
[----:B------:R-:W-:Y:S02]  /*98e0*/  F2FP.SATFINITE.E5M2.F32.PACK_AB_MERGE_C R48, R49, R48, RZ ;  /* 0x000000303130723e */ /* 0x000fe400048060ff */
[----:B------:R-:W-:Y:S02]  /*98f0*/  F2FP.SATFINITE.E5M2.F32.PACK_AB_MERGE_C R42, R43, R42, RZ ;  /* 0x0000002a2b2a723e */ /* 0x000fe400048060ff */
[----:B------:R-:W-:Y:S02]  /*9900*/  F2FP.SATFINITE.E5M2.F32.PACK_AB_MERGE_C R46, R47, R46, RZ ;  /* 0x0000002e2f2e723e */ /* 0x000fe400048060ff */
[----:B------:R-:W-:-:S02]  /*9910*/  F2FP.SATFINITE.E5M2.F32.PACK_AB_MERGE_C R50, R51, R50, RZ ;  /* 0x000000323332723e */ /* 0x000fc400048060ff */
[----:B------:R-:W-:Y:S02]  /*9920*/  LOP3.LUT R24, R24, 0xffff, RZ, 0xc0, !PT ;  /* 0x0000ffff18187812 */ /* 0x000fe400078ec0ff */
[----:B------:R-:W-:Y:S02]  /*9930*/  LOP3.LUT R17, R28, 0xffff, RZ, 0xc0, !PT ;  /* 0x0000ffff1c117812 */ /* 0x000fe400078ec0ff */
[----:B------:R-:W-:Y:S02]  /*9940*/  LOP3.LUT R25, R32, 0xffff, RZ, 0xc0, !PT ;  /* 0x0000ffff20197812 */ /* 0x000fe400078ec0ff */
[----:B------:R-:W-:Y:S02]  /*9950*/  LOP3.LUT R26, R26, 0xffff, RZ, 0xc0, !PT ;  /* 0x0000ffff1a1a7812 */ /* 0x000fe400078ec0ff */
[----:B------:R-:W-:Y:S02]  /*9960*/  LOP3.LUT R21, R30, 0xffff, RZ, 0xc0, !PT ;  /* 0x0000ffff1e157812 */ /* 0x000fe400078ec0ff */
[----:B------:R-:W-:Y:S01]  /*9970*/  LOP3.LUT R27, R34, 0xffff, RZ, 0xc0, !PT ;  /* 0x0000ffff221b7812 */ /* 0x000fe200078ec0ff */
[----:B-1----:R-:W-:Y:S01]  /*9980*/  IMAD.SHL.U32 R4, R107, 0x80, RZ ;  /* 0x000000806b047824 */ /* 0x002fe200078e00ff */
[----:B------:R-:W-:-:S02]  /*9990*/  LOP3.LUT R40, R40, 0xffff, RZ, 0xc0, !PT ;  /* 0x0000ffff28287812 */ /* 0x000fc400078ec0ff */
[----:B------:R-:W-:Y:S02]  /*99a0*/  LOP3.LUT R29, R44, 0xffff, RZ, 0xc0, !PT ;  /* 0x0000ffff2c1d7812 */ /* 0x000fe400078ec0ff */
[----:B------:R-:W-:Y:S01]  /*99b0*/  LOP3.LUT R5, R4, 0x400, RZ, 0xc0, !PT ;  /* 0x0000040004057812 */ /* 0x000fe200078ec0ff */
[----:B------:R-:W-:Y:S01]  /*99c0*/  IMAD.SHL.U32 R4, R107, 0x8, RZ ;  /* 0x000000086b047824 */ /* 0x000fe200078e00ff */
[----:B------:R-:W-:Y:S02]  /*99d0*/  LOP3.LUT R33, R48, 0xffff, RZ, 0xc0, !PT ;  /* 0x0000ffff30217812 */ /* 0x000fe400078ec0ff */
[----:B------:R-:W-:Y:S02]  /*99e0*/  LOP3.LUT R42, R42, 0xffff, RZ, 0xc0, !PT ;  /* 0x0000ffff2a2a7812 */ /* 0x000fe400078ec0ff */
[----:B------:R-:W-:Y:S02]  /*99f0*/  LOP3.LUT R4, R4, 0x380, RZ, 0xc0, !PT ;  /* 0x0000038004047812 */ /* 0x000fe400078ec0ff */
[----:B------:R-:W-:-:S02]  /*9a00*/  LOP3.LUT R31, R46, 0xffff, RZ, 0xc0, !PT ;  /* 0x0000ffff2e1f7812 */ /* 0x000fc400078ec0ff */
[----:B------:R-:W-:Y:S02]  /*9a10*/  LOP3.LUT R35, R50, 0xffff, RZ, 0xc0, !PT ;  /* 0x0000ffff32237812 */ /* 0x000fe400078ec0ff */
[--C-:B------:R-:W-:Y:S02]  /*9a20*/  PRMT R7, R27, 0x3340, R0.reuse ;  /* 0x000033401b077816 */ /* 0x100fe40000000000 */
[--C-:B------:R-:W-:Y:S02]  /*9a30*/  PRMT R9, R33, 0x3340, R0.reuse ;  /* 0x0000334021097816 */ /* 0x100fe40000000000 */
[----:B------:R-:W-:Y:S02]  /*9a40*/  PRMT R6, R26, 0x3340, R21 ;  /* 0x000033401a067816 */ /* 0x000fe40000000015 */
[----:B------:R-:W-:Y:S02]  /*9a50*/  PRMT R8, R40, 0x3340, R29 ;  /* 0x0000334028087816 */ /* 0x000fe4000000001d */
[----:B------:R-:W-:-:S02]  /*9a60*/  PRMT R13, R35, 0x3340, R0 ;  /* 0x00003340230d7816 */ /* 0x000fc40000000000 */
[----:B------:R-:W-:Y:S02]  /*9a70*/  PRMT R12, R42, 0x3340, R31 ;  /* 0x000033402a0c7816 */ /* 0x000fe4000000001f */
[----:B------:R-:W-:Y:S02]  /*9a80*/  PRMT R15, R6, 0x5410, R7 ;  /* 0x00005410060f7816 */ /* 0x000fe40000000007 */
[----:B------:R-:W-:Y:S02]  /*9a90*/  PRMT R19, R8, 0x5410, R9 ;  /* 0x0000541008137816 */ /* 0x000fe40000000009 */
[----:B------:R-:W-:Y:S02]  /*9aa0*/  SHF.R.U32.HI R6, RZ, 0x8, R17 ;  /* 0x00000008ff067819 */ /* 0x000fe40000011611 */
[----:B------:R-:W-:Y:S02]  /*9ab0*/  SHF.R.U32.HI R8, RZ, 0x8, R25 ;  /* 0x00000008ff087819 */ /* 0x000fe40000011619 */
[----:B------:R-:W-:-:S02]  /*9ac0*/  SHF.R.U32.HI R7, RZ, 0x8, R21 ;  /* 0x00000008ff077819 */ /* 0x000fc40000011615 */
[----:B------:R-:W-:Y:S02]  /*9ad0*/  PRMT R23, R12, 0x5410, R13 ;  /* 0x000054100c177816 */ /* 0x000fe4000000000d */
[----:B------:R-:W-:Y:S02]  /*9ae0*/  SHF.R.U32.HI R9, RZ, 0x8, R27 ;  /* 0x00000008ff097819 */ /* 0x000fe4000001161b */
[----:B------:R-:W-:Y:S02]  /*9af0*/  LOP3.LUT R6, R6, 0xffff, RZ, 0xc0, !PT ;  /* 0x0000ffff06067812 */ /* 0x000fe400078ec0ff */
[----:B------:R-:W-:Y:S02]  /*9b00*/  LOP3.LUT R8, R8, 0xffff, RZ, 0xc0, !PT ;  /* 0x0000ffff08087812 */ /* 0x000fe400078ec0ff */
[----:B------:R-:W-:Y:S02]  /*9b10*/  LOP3.LUT R7, R7, 0xffff, RZ, 0xc0, !PT ;  /* 0x0000ffff07077812 */ /* 0x000fe400078ec0ff */
[----:B------:R-:W-:-:S02]  /*9b20*/  LOP3.LUT R9, R9, 0xffff, RZ, 0xc0, !PT ;  /* 0x0000ffff09097812 */ /* 0x000fc400078ec0ff */
[----:B------:R-:W-:Y:S02]  /*9b30*/  PRMT R12, R8, 0x3340, R1 ;  /* 0x00003340080c7816 */ /* 0x000fe40000000001 */
[----:B------:R-:W-:Y:S02]  /*9b40*/  SHF.R.U32.HI R8, RZ, 0x8, R33 ;  /* 0x00000008ff087819 */ /* 0x000fe40000011621 */
[----:B------:R-:W-:Y:S02]  /*9b50*/  F2FP.SATFINITE.E5M2.F32.PACK_AB_MERGE_C R52, R53, R52, RZ ;  /* 0x000000343534723e */ /* 0x000fe400048060ff */
[----:B------:R-:W-:Y:S02]  /*9b60*/  LOP3.LUT R8, R8, 0xffff, RZ, 0xc0, !PT ;  /* 0x0000ffff08087812 */ /* 0x000fe400078ec0ff */
[----:B------:R-:W-:Y:S02]  /*9b70*/  LOP3.LUT R52, R52, 0xffff, RZ, 0xc0, !PT ;  /* 0x0000ffff34347812 */ /* 0x000fe400078ec0ff */
[----:B------:R-:W-:-:S02]  /*9b80*/  F2FP.SATFINITE.E5M2.F32.PACK_AB_MERGE_C R36, R37, R36, RZ ;  /* 0x000000242524723e */ /* 0x000fc400048060ff */
[----:B------:R-:W-:Y:S02]  /*9b90*/  F2FP.SATFINITE.E5M2.F32.PACK_AB_MERGE_C R38, R39, R38, RZ ;  /* 0x000000262726723e */ /* 0x000fe400048060ff */
[----:B------:R-:W-:Y:S02]  /*9ba0*/  LOP3.LUT R36, R36, 0xffff, RZ, 0xc0, !PT ;  /* 0x0000ffff24247812 */ /* 0x000fe400078ec0ff */
[----:B------:R-:W-:Y:S02]  /*9bb0*/  LOP3.LUT R38, R38, 0xffff, RZ, 0xc0, !PT ;  /* 0x0000ffff26267812 */ /* 0x000fe400078ec0ff */
[----:B------:R-:W-:Y:S02]  /*9bc0*/  F2FP.SATFINITE.E5M2.F32.PACK_AB_MERGE_C R54, R55, R54, RZ ;  /* 0x000000363736723e */ /* 0x000fe400048060ff */
[----:B------:R-:W-:Y:S02]  /*9bd0*/  PRMT R48, R19, 0x4210, R52 ;  /* 0x0000421013307816 */ /* 0x000fe40000000034 */
[----:B------:R-:W-:-:S02]  /*9be0*/  LOP3.LUT R54, R54, 0xffff, RZ, 0xc0, !PT ;  /* 0x0000ffff36367812 */ /* 0x000fc400078ec0ff */
[----:B------:R-:W-:Y:S02]  /*9bf0*/  LOP3.LUT R20, R3, 0x32, R2, 0xfe, !PT ;  /* 0x0000003203147812 */ /* 0x000fe400078efe02 */
[----:B------:R-:W-:Y:S02]  /*9c00*/  PRMT R50, R23, 0x4210, R54 ;  /* 0x0000421017327816 */ /* 0x000fe40000000036 */
[C-C-:B------:R-:W-:Y:S02]  /*9c10*/  LOP3.LUT R18, R3.reuse, 0x36, R2.reuse, 0xfe, !PT ;  /* 0x0000003603127812 */ /* 0x140fe400078efe02 */
[----:B------:R-:W-:Y:S02]  /*9c20*/  LOP3.LUT R16, R3, 0x38, R2, 0xfe, !PT ;  /* 0x0000003803107812 */ /* 0x000fe400078efe02 */
[----:B------:R-:W-:Y:S02]  /*9c30*/  LEA.HI R109, R107, 0x2e, RZ, 0x1a ;  /* 0x0000002e6b6d7811 */ /* 0x000fe400078fd0ff */
[----:B--2---:R-:W-:-:S02]  /*9c40*/  IADD3 R5, R5, UR60, R108 ;  /* 0x0000003c05057c10 */ /* 0x004fc4000fffe06c */
[----:B------:R-:W1:Y:S01]  /*9c50*/  S2R R108, SR_TID.X ;  /* 0x00000000006c7919 */ /* 0x000e620000002100 */
[----:B------:R-:W-:Y:S02]  /*9c60*/  LOP3.LUT R33, R3, 0x10, R2, 0xfe, !PT ;  /* 0x0000001003217812 */ /* 0x000fe400078efe02 */
[----:B------:R-:W-:Y:S01]  /*9c70*/  IMAD.IADD R10, R4, 0x1, R5 ;  /* 0x00000001040a7824 */ /* 0x000fe200078e0205 */
[--C-:B------:R-:W-:Y:S02]  /*9c80*/  PRMT R5, R25, 0x3340, R0.reuse ;  /* 0x0000334019057816 */ /* 0x100fe40000000000 */
[----:B------:R-:W-:Y:S02]  /*9c90*/  PRMT R4, R24, 0x3340, R17 ;  /* 0x0000334018047816 */ /* 0x000fe40000000011 */
[----:B------:R-:W-:Y:S02]  /*9ca0*/  PRMT R17, R9, 0x3340, R0 ;  /* 0x0000334009117816 */ /* 0x000fe40000000000 */
[----:B------:R-:W-:-:S02]  /*9cb0*/  PRMT R11, R4, 0x5410, R5 ;  /* 0x00005410040b7816 */ /* 0x000fc40000000005 */
[----:B------:R-:W-:Y:S02]  /*9cc0*/  SHF.R.U32.HI R4, RZ, 0x8, R24 ;  /* 0x00000008ff047819 */ /* 0x000fe40000011618 */
[----:B------:R-:W-:Y:S02]  /*9cd0*/  SHF.R.U32.HI R5, RZ, 0x8, R26 ;  /* 0x00000008ff057819 */ /* 0x000fe4000001161a */
[----:B------:R-:W-:Y:S02]  /*9ce0*/  LOP3.LUT R13, R4, 0xffff, RZ, 0xc0, !PT ;  /* 0x0000ffff040d7812 */ /* 0x000fe400078ec0ff */
[----:B------:R-:W-:Y:S02]  /*9cf0*/  LOP3.LUT R4, R5, 0xffff, RZ, 0xc0, !PT ;  /* 0x0000ffff05047812 */ /* 0x000fe400078ec0ff */
[----:B------:R-:W-:Y:S02]  /*9d00*/  PRMT R13, R13, 0x3340, R6 ;  /* 0x000033400d0d7816 */ /* 0x000fe40000000006 */
[----:B------:R-:W-:-:S02]  /*9d10*/  PRMT R14, R4, 0x3340, R7 ;  /* 0x00003340040e7816 */ /* 0x000fc40000000007 */
[----:B------:R-:W-:Y:S02]  /*9d20*/  SHF.R.U32.HI R4, RZ, 0x8, R40 ;  /* 0x00000008ff047819 */ /* 0x000fe40000011628 */
[----:B------:R-:W-:Y:S02]  /*9d30*/  SHF.R.U32.HI R6, RZ, 0x8, R29 ;  /* 0x00000008ff067819 */ /* 0x000fe4000001161d */
[----:B------:R-:W-:Y:S02]  /*9d40*/  SHF.R.U32.HI R5, RZ, 0x8, R42 ;  /* 0x00000008ff057819 */ /* 0x000fe4000001162a */
[----:B------:R-:W-:Y:S02]  /*9d50*/  SHF.R.U32.HI R9, RZ, 0x8, R35 ;  /* 0x00000008ff097819 */ /* 0x000fe40000011623 */
[----:B------:R-:W-:Y:S02]  /*9d60*/  LOP3.LUT R6, R6, 0xffff, RZ, 0xc0, !PT ;  /* 0x0000ffff06067812 */ /* 0x000fe400078ec0ff */
[----:B------:R-:W-:-:S02]  /*9d70*/  LOP3.LUT R21, R4, 0xffff, RZ, 0xc0, !PT ;  /* 0x0000ffff04157812 */ /* 0x000fc400078ec0ff */
[----:B------:R-:W-:Y:S02]  /*9d80*/  LOP3.LUT R4, R5, 0xffff, RZ, 0xc0, !PT ;  /* 0x0000ffff05047812 */ /* 0x000fe400078ec0ff */
[----:B------:R-:W-:Y:S02]  /*9d90*/  LOP3.LUT R5, R9, 0xffff, RZ, 0xc0, !PT ;  /* 0x0000ffff09057812 */ /* 0x000fe400078ec0ff */
[----:B------:R-:W-:Y:S02]  /*9da0*/  PRMT R6, R21, 0x3340, R6 ;  /* 0x0000334015067816 */ /* 0x000fe40000000006 */
[----:B------:R-:W-:Y:S02]  /*9db0*/  PRMT R9, R8, 0x3340, R1 ;  /* 0x0000334008097816 */ /* 0x000fe40000000001 */
[----:B------:R-:W-:Y:S02]  /*9dc0*/  SHF.R.U32.HI R7, RZ, 0x8, R31 ;  /* 0x00000008ff077819 */ /* 0x000fe4000001161f */
[----:B------:R-:W-:-:S02]  /*9dd0*/  PRMT R9, R6, 0x5410, R9 ;  /* 0x0000541006097816 */ /* 0x000fc40000000009 */
[----:B------:R-:W-:Y:S02]  /*9de0*/  LOP3.LUT R7, R7, 0xffff, RZ, 0xc0, !PT ;  /* 0x0000ffff07077812 */ /* 0x000fe400078ec0ff */
[----:B------:R-:W-:Y:S02]  /*9df0*/  PRMT R49, R9, 0x5210, R52 ;  /* 0x0000521009317816 */ /* 0x000fe40000000034 */
[----:B------:R-:W2:Y:S01]  /*9e00*/  LDL.LU R9, [R1+0x4] ;  /* 0x0000040001097983 */ /* 0x000ea20000300800 */
[----:B------:R-:W-:Y:S02]  /*9e10*/  PRMT R8, R4, 0x3340, R7 ;  /* 0x0000334004087816 */ /* 0x000fe40000000007 */
[----:B------:R-:W-:Y:S02]  /*9e20*/  PRMT R21, R5, 0x3340, R0 ;  /* 0x0000334005157816 */ /* 0x000fe40000000000 */
[----:B------:R-:W-:Y:S02]  /*9e30*/  PRMT R5, R13, 0x5410, R12 ;  /* 0x000054100d057816 */ /* 0x000fe4000000000c */
[----:B------:R-:W-:-:S02]  /*9e40*/  PRMT R7, R14, 0x5410, R17 ;  /* 0x000054100e077816 */ /* 0x000fc40000000011 */
[--C-:B------:R-:W-:Y:S02]  /*9e50*/  PRMT R4, R11, 0x4210, R36.reuse ;  /* 0x000042100b047816 */ /* 0x100fe40000000024 */
[----:B------:R-:W-:Y:S02]  /*9e60*/  PRMT R5, R5, 0x5210, R36 ;  /* 0x0000521005057816 */ /* 0x000fe40000000024 */
[--C-:B------:R-:W-:Y:S02]  /*9e70*/  PRMT R6, R15, 0x4210, R38.reuse ;  /* 0x000042100f067816 */ /* 0x100fe40000000026 */
[----:B------:R-:W-:Y:S01]  /*9e80*/  PRMT R7, R7, 0x5210, R38 ;  /* 0x0000521007077816 */ /* 0x000fe20000000026 */
[----:B------:R-:W-:Y:S01]  /*9e90*/  BAR.SYNC.DEFER_BLOCKING 0x0 ;  /* 0x0000000000007b1d */ /* 0x000fe20000010000 */
[----:B------:R-:W-:Y:S02]  /*9ea0*/  LEA R38, R0, UR60, 0x4 ;  /* 0x0000003c00267c11 */ /* 0x000fe4000f8e20ff */
[----:B------:R-:W-:-:S02]  /*9eb0*/  PRMT R21, R8, 0x5410, R21 ;  /* 0x0000541008157816 */ /* 0x000fc40000000015 */
[----:B------:R-:W-:Y:S02]  /*9ec0*/  LOP3.LUT R32, R3, 0x14, R2, 0xfe, !PT ;  /* 0x0000001403207812 */ /* 0x000fe400078efe02 */
[----:B------:R-:W-:Y:S02]  /*9ed0*/  PRMT R51, R21, 0x5210, R54 ;  /* 0x0000521015337816 */ /* 0x000fe40000000036 */
[C-C-:B------:R-:W-:Y:S02]  /*9ee0*/  LOP3.LUT R28, R3.reuse, 0x22, R2.reuse, 0xfe, !PT ;  /* 0x00000022031c7812 */ /* 0x140fe400078efe02 */
[C-C-:B------:R-:W-:Y:S02]  /*9ef0*/  LOP3.LUT R27, R3.reuse, 0x24, R2.reuse, 0xfe, !PT ;  /* 0x00000024031b7812 */ /* 0x140fe400078efe02 */
[C-C-:B------:R-:W-:Y:S02]  /*9f00*/  LOP3.LUT R23, R3.reuse, 0x2c, R2.reuse, 0xfe, !PT ;  /* 0x0000002c03177812 */ /* 0x140fe400078efe02 */
[----:B------:R-:W-:-:S02]  /*9f10*/  LOP3.LUT R19, R3, 0x34, R2, 0xfe, !PT ;  /* 0x0000003403137812 */ /* 0x000fc400078efe02 */
[C-C-:B------:R-:W-:Y:S02]  /*9f20*/  LOP3.LUT R46, R3.reuse, 0x3a, R2.reuse, 0xfe, !PT ;  /* 0x0000003a032e7812 */ /* 0x140fe400078efe02 */
[----:B-1----:R-:W-:Y:S02]  /*9f30*/  LEA.HI R108, R108, 0x3e, RZ, 0x1a ;  /* 0x0000003e6c6c7811 */ /* 0x002fe400078fd0ff */
[C---:B------:R-:W-:Y:S01]  /*9f40*/  LOP3.LUT R22, R3.reuse, R109, RZ, 0xfc, !PT ;  /* 0x0000006d03167212 */ /* 0x040fe200078efcff */
[----:B------:R1:W-:Y:S01]  /*9f50*/  STSM.16.M88.4 [R10], R4 ;  /* 0x000000040a007844 */ /* 0x0003e20000000200 */
[C---:B------:R-:W-:Y:S02]  /*9f60*/  LOP3.LUT R8, R3.reuse, R2, RZ, 0xfc, !PT ;  /* 0x0000000203087212 */ /* 0x040fe400078efcff */
[C-C-:B------:R-:W-:Y:S01]  /*9f70*/  LOP3.LUT R36, R3.reuse, 0xa, R2.reuse, 0xfe, !PT ;  /* 0x0000000a03247812 */ /* 0x140fe200078efe02 */
[----:B------:R-:W-:Y:S01]  /*9f80*/  BAR.SYNC.DEFER_BLOCKING 0x0 ;  /* 0x0000000000007b1d */ /* 0x000fe20000010000 */
[----:B------:R-:W-:-:S02]  /*9f90*/  LOP3.LUT R35, R3, 0xc, R2, 0xfe, !PT ;  /* 0x0000000c03237812 */ /* 0x000fc400078efe02 */
[C-C-:B------:R-:W-:Y:S02]  /*9fa0*/  LOP3.LUT R12, R3.reuse, 0x12, R2.reuse, 0xfe, !PT ;  /* 0x00000012030c7812 */ /* 0x140fe400078efe02 */
[C-C-:B------:R-:W-:Y:S02]  /*9fb0*/  LOP3.LUT R13, R3.reuse, 0x16, R2.reuse, 0xfe, !PT ;  /* 0x00000016030d7812 */ /* 0x140fe400078efe02 */
[C-C-:B------:R-:W-:Y:S02]  /*9fc0*/  LOP3.LUT R15, R3.reuse, 0x18, R2.reuse, 0xfe, !PT ;  /* 0x00000018030f7812 */ /* 0x140fe400078efe02 */
[C-C-:B------:R-:W-:Y:S02]  /*9fd0*/  LOP3.LUT R14, R3.reuse, 0x1a, R2.reuse, 0xfe, !PT ;  /* 0x0000001a030e7812 */ /* 0x140fe400078efe02 */
[C-C-:B------:R-:W-:Y:S02]  /*9fe0*/  LOP3.LUT R31, R3.reuse, 0x1c, R2.reuse, 0xfe, !PT ;  /* 0x0000001c031f7812 */ /* 0x140fe400078efe02 */
[----:B------:R-:W-:-:S02]  /*9ff0*/  LOP3.LUT R29, R3, 0x20, R2, 0xfe, !PT ;  /* 0x00000020031d7812 */ /* 0x000fc400078efe02 */
[C-C-:B------:R-:W-:Y:S02]  /*a000*/  LOP3.LUT R26, R3.reuse, 0x26, R2.reuse, 0xfe, !PT ;  /* 0x00000026031a7812 */ /* 0x140fe400078efe02 */
[C-C-:B------:R-:W-:Y:S02]  /*a010*/  LOP3.LUT R25, R3.reuse, 0x28, R2.reuse, 0xfe, !PT ;  /* 0x0000002803197812 */ /* 0x140fe400078efe02 */
[C-C-:B------:R-:W-:Y:S02]  /*a020*/  LOP3.LUT R24, R3.reuse, 0x2a, R2.reuse, 0xfe, !PT ;  /* 0x0000002a03187812 */ /* 0x140fe400078efe02 */
[C-C-:B------:R-:W-:Y:S02]  /*a030*/  LOP3.LUT R21, R3.reuse, 0x30, R2.reuse, 0xfe, !PT ;  /* 0x0000003003157812 */ /* 0x140fe400078efe02 */
[C---:B------:R-:W-:Y:S01]  /*a040*/  LOP3.LUT R0, R3.reuse, 0x3c, R2, 0xfe, !PT ;  /* 0x0000003c03007812 */ /* 0x040fe200078efe02 */
[----:B------:R-:W3:Y:S01]  /*a050*/  LDS.128 R40, [R38] ;  /* 0x0000000026287984 */ /* 0x000ee20000000c00 */
[----:B------:R-:W-:-:S02]  /*a060*/  LOP3.LUT R17, R3, R108, RZ, 0xfc, !PT ;  /* 0x0000006c03117212 */ /* 0x000fc400078efcff */
[C-C-:B-1----:R-:W-:Y:S01]  /*a070*/  LOP3.LUT R6, R3.reuse, 0x2, R2.reuse, 0xfe, !PT ;  /* 0x0000000203067812 */ /* 0x142fe200078efe02 */
[----:B------:R-:W-:Y:S01]  /*a080*/  BAR.SYNC.DEFER_BLOCKING 0x0 ;  /* 0x0000000000007b1d */ /* 0x000fe20000010000 */
[C-C-:B------:R-:W-:Y:S02]  /*a090*/  LOP3.LUT R5, R3.reuse, 0x4, R2.reuse, 0xfe, !PT ;  /* 0x0000000403057812 */ /* 0x140fe400078efe02 */
[C-C-:B------:R-:W-:Y:S02]  /*a0a0*/  LOP3.LUT R4, R3.reuse, 0x6, R2.reuse, 0xfe, !PT ;  /* 0x0000000603047812 */ /* 0x140fe400078efe02 */
[----:B------:R-:W-:Y:S02]  /*a0b0*/  LOP3.LUT R7, R3, 0x8, R2, 0xfe, !PT ;  /* 0x0000000803077812 */ /* 0x000fe400078efe02 */
[C---:B------:R-:W-:Y:S02]  /*a0c0*/  LEA.HI R108, R107.reuse, 0x1e, RZ, 0x1a ;  /* 0x0000001e6b6c7811 */ /* 0x040fe400078fd0ff */
[----:B------:R-:W-:-:S02]  /*a0d0*/  LEA.HI R107, R107, 0xe, RZ, 0x1a ;  /* 0x0000000e6b6b7811 */ /* 0x000fc400078fd0ff */
[C---:B------:R-:W-:Y:S02]  /*a0e0*/  LOP3.LUT R30, R3.reuse, R108, RZ, 0xfc, !PT ;  /* 0x0000006c031e7212 */ /* 0x040fe400078efcff */
[----:B------:R-:W-:Y:S01]  /*a0f0*/  LOP3.LUT R34, R3, R107, RZ, 0xfc, !PT ;  /* 0x0000006b03227212 */ /* 0x000fe200078efcff */
[----:B------:R1:W-:Y:S01]  /*a100*/  STSM.16.M88.4 [R10], R48 ;  /* 0x000000300a007844 */ /* 0x0003e20000000200 */
[C---:B---3--:R-:W-:Y:S02]  /*a110*/  PRMT R47, R40.reuse, 0x7773, RZ ;  /* 0x00007773282f7816 */ /* 0x048fe400000000ff */
[C---:B------:R-:W-:Y:S02]  /*a120*/  PRMT R55, R40.reuse, 0x7772, RZ ;  /* 0x0000777228377816 */ /* 0x040fe400000000ff */
[C---:B------:R-:W-:Y:S02]  /*a130*/  PRMT R63, R40.reuse, 0x7771, RZ ;  /* 0x00007771283f7816 */ /* 0x040fe400000000ff */
[----:B------:R-:W-:-:S02]  /*a140*/  PRMT R69, R40, 0x7770, RZ ;  /* 0x0000777028457816 */ /* 0x000fc400000000ff */
[----:B------:R-:W-:Y:S02]  /*a150*/  PRMT R67, R41, 0x7770, RZ ;  /* 0x0000777029437816 */ /* 0x000fe400000000ff */
[----:B------:R-:W-:Y:S02]  /*a160*/  PRMT R65, R42, 0x7770, RZ ;  /* 0x000077702a417816 */ /* 0x000fe400000000ff */
[C---:B------:R-:W-:Y:S02]  /*a170*/  PRMT R39, R43.reuse, 0x7773, RZ ;  /* 0x000077732b277816 */ /* 0x040fe400000000ff */
[C---:B-1----:R-:W-:Y:S02]  /*a180*/  PRMT R49, R43.reuse, 0x7772, RZ ;  /* 0x000077722b317816 */ /* 0x042fe400000000ff */
[C---:B------:R-:W-:Y:S02]  /*a190*/  PRMT R57, R43.reuse, 0x7771, RZ ;  /* 0x000077712b397816 */ /* 0x040fe400000000ff */
[----:B------:R-:W-:-:S02]  /*a1a0*/  PRMT R43, R43, 0x7770, RZ ;  /* 0x000077702b2b7816 */ /* 0x000fc400000000ff */
[C---:B------:R-:W-:Y:S02]  /*a1b0*/  PRMT R61, R41.reuse, 0x7771, RZ ;  /* 0x00007771293d7816 */ /* 0x040fe400000000ff */
[C---:B------:R-:W-:Y:S02]  /*a1c0*/  PRMT R59, R42.reuse, 0x7771, RZ ;  /* 0x000077712a3b7816 */ /* 0x040fe400000000ff */
[C---:B------:R-:W-:Y:S02]  /*a1d0*/  PRMT R53, R41.reuse, 0x7772, RZ ;  /* 0x0000777229357816 */ /* 0x040fe400000000ff */
[C---:B------:R-:W-:Y:S02]  /*a1e0*/  PRMT R51, R42.reuse, 0x7772, RZ ;  /* 0x000077722a337816 */ /* 0x040fe400000000ff */
[----:B------:R-:W-:Y:S02]  /*a1f0*/  PRMT R45, R41, 0x7773, RZ ;  /* 0x00007773292d7816 */ /* 0x000fe400000000ff */
[----:B------:R-:W-:Y:S01]  /*a200*/  PRMT R41, R42, 0x7773, RZ ;  /* 0x000077732a297816 */ /* 0x000fe200000000ff */
[----:B------:R-:W-:Y:S01]  /*a210*/  BAR.SYNC.DEFER_BLOCKING 0x0 ;  /* 0x0000000000007b1d */ /* 0x000fe20000010000 */
[C---:B--2---:R-:W-:Y:S01]  /*a220*/  ISETP.GE.AND P0, PT, R9.reuse, UR6, PT ;  /* 0x0000000609007c0c */ /* 0x044fe2000bf06270 */
[----:B------:R-:W-:-:S04]  /*a230*/  IMAD R2, R9, UR4, RZ ;  /* 0x0000000409027c24 */ /* 0x000fc8000f8e02ff */
[----:B------:R-:W-:Y:S01]  /*a240*/  ULDC UR6, c[0x0][0x248] ;  /* 0x0000920000067ab9 */ /* 0x000fe20000000800 */
[----:B------:R-:W-:Y:S01]  /*a250*/  ULDC.64 UR4, c[0x0][0x220] ;  /* 0x0000880000047ab9 */ /* 0x000fe20000000a00 */
[C---:B------:R-:W-:Y:S01]  /*a260*/  ISETP.LT.AND P4, PT, R8.reuse, UR7, !P0 ;  /* 0x0000000708007c0c */ /* 0x040fe2000c781270 */
[----:B------:R-:W-:Y:S01]  /*a270*/  IMAD R8, R8, UR6, RZ ;  /* 0x0000000608087c24 */ /* 0x000fe2000f8e02ff */
[----:B------:R-:W-:-:S04]  /*a280*/  IADD3 R44, P1, R2, UR4, RZ ;  /* 0x00000004022c7c10 */ /* 0x000fc8000ff3e0ff */
[----:B------:R-:W-:Y:S02]  /*a290*/  LEA.HI.X.SX32 R40, R2, UR5, 0x1, P1 ;  /* 0x0000000502287c11 */ /* 0x000fe400088f0eff */
[----:B------:R-:W-:Y:S01]  /*a2a0*/  IADD3 R2, P2, R8, R44, RZ ;  /* 0x0000002c08027210 */ /* 0x000fe20007f5e0ff */
[C---:B------:R-:W-:Y:S01]  /*a2b0*/  IMAD R9, R6.reuse, UR6, RZ ;  /* 0x0000000606097c24 */ /* 0x040fe2000f8e02ff */
[----:B------:R-:W-:Y:S01]  /*a2c0*/  ISETP.LT.AND P3, PT, R6, UR7, !P0 ;  /* 0x0000000706007c0c */ /* 0x000fe2000c761270 */
[C---:B------:R-:W-:Y:S01]  /*a2d0*/  IMAD R10, R5.reuse, UR6, RZ ;  /* 0x00000006050a7c24 */ /* 0x040fe2000f8e02ff */
[----:B------:R-:W-:Y:S01]  /*a2e0*/  LEA.HI.X.SX32 R3, R8, R40, 0x1, P2 ;  /* 0x0000002808037211 */ /* 0x000fe200010f0eff */
[C---:B------:R-:W-:Y:S01]  /*a2f0*/  IMAD R11, R4.reuse, UR6, RZ ;  /* 0x00000006040b7c24 */ /* 0x040fe2000f8e02ff */
[----:B------:R-:W-:Y:S02]  /*a300*/  ISETP.LT.AND P1, PT, R5, UR7, !P0 ;  /* 0x0000000705007c0c */ /* 0x000fe4000c721270 */
[----:B------:R-:W-:Y:S01]  /*a310*/  ISETP.LT.AND P2, PT, R4, UR7, !P0 ;  /* 0x0000000704007c0c */ /* 0x000fe2000c741270 */
[----:B------:R1:W-:Y:S01]  /*a320*/  @P4 STG.E.U8 desc[UR40][R2.64], R69 ;  /* 0x0000004502004986 */ /* 0x0003e2000c101128 */
[----:B------:R-:W-:-:S02]  /*a330*/  IADD3 R4, P6, R9, R44, RZ ;  /* 0x0000002c09047210 */ /* 0x000fc40007fde0ff */
[CC--:B------:R-:W-:Y:S02]  /*a340*/  IADD3 R6, P4, R10.reuse, R44.reuse, RZ ;  /* 0x0000002c0a067210 */ /* 0x0c0fe40007f9e0ff */
[----:B------:R-:W-:Y:S01]  /*a350*/  IADD3 R8, P5, R11, R44, RZ ;  /* 0x0000002c0b087210 */ /* 0x000fe20007fbe0ff */
[----:B------:R-:W-:Y:S01]  /*a360*/  IMAD R37, R7, UR6, RZ ;  /* 0x0000000607257c24 */ /* 0x000fe2000f8e02ff */
[-C--:B------:R-:W-:Y:S02]  /*a370*/  LEA.HI.X.SX32 R5, R9, R40.reuse, 0x1, P6 ;  /* 0x0000002809057211 */ /* 0x080fe400030f0eff */
[----:B------:R-:W-:Y:S02]  /*a380*/  ISETP.LT.AND P6, PT, R7, UR7, !P0 ;  /* 0x0000000707007c0c */ /* 0x000fe4000c7c1270 */
[-C--:B------:R-:W-:Y:S02]  /*a390*/  LEA.HI.X.SX32 R7, R10, R40.reuse, 0x1, P4 ;  /* 0x000000280a077211 */ /* 0x080fe400020f0eff */
[----:B------:R-:W-:-:S02]  /*a3a0*/  LEA.HI.X.SX32 R9, R11, R40, 0x1, P5 ;  /* 0x000000280b097211 */ /* 0x000fc400028f0eff */
[C---:B------:R-:W-:Y:S01]  /*a3b0*/  ISETP.LT.AND P4, PT, R36.reuse, UR7, !P0 ;  /* 0x0000000724007c0c */ /* 0x040fe2000c781270 */
[----:B------:R-:W-:Y:S01]  /*a3c0*/  IMAD R36, R36, UR6, RZ ;  /* 0x0000000624247c24 */ /* 0x000fe2000f8e02ff */
[----:B------:R2:W-:Y:S01]  /*a3d0*/  @P3 STG.E.U8 desc[UR40][R4.64], R67 ;  /* 0x0000004304003986 */ /* 0x0005e2000c101128 */
[----:B------:R-:W-:-:S03]  /*a3e0*/  IADD3 R10, P3, R37, R44, RZ ;  /* 0x0000002c250a7210 */ /* 0x000fc60007f7e0ff */
[----:B------:R-:W-:Y:S01]  /*a3f0*/  @P1 STG.E.U8 desc[UR40][R6.64], R65 ;  /* 0x0000004106001986 */ /* 0x000fe2000c101128 */
[----:B------:R-:W-:-:S03]  /*a400*/  LEA.HI.X.SX32 R11, R37, R40, 0x1, P3 ;  /* 0x00000028250b7211 */ /* 0x000fc600018f0eff */
[----:B------:R3:W-:Y:S01]  /*a410*/  @P2 STG.E.U8 desc[UR40][R8.64], R43 ;  /* 0x0000002b08002986 */ /* 0x0007e2000c101128 */
[----:B-1----:R-:W-:Y:S02]  /*a420*/  IADD3 R2, P2, R36, R44, RZ ;  /* 0x0000002c24027210 */ /* 0x002fe40007f5e0ff */
[C---:B------:R-:W-:Y:S01]  /*a430*/  ISETP.LT.AND P3, PT, R35.reuse, UR7, !P0 ;  /* 0x0000000723007c0c */ /* 0x040fe2000c761270 */
[----:B------:R-:W-:Y:S01]  /*a440*/  IMAD R35, R35, UR6, RZ ;  /* 0x0000000623237c24 */ /* 0x000fe2000f8e02ff */
[C---:B------:R-:W-:Y:S01]  /*a450*/  ISETP.LT.AND P1, PT, R34.reuse, UR7, !P0 ;  /* 0x0000000722007c0c */ /* 0x040fe2000c721270 */
[----:B------:R-:W-:Y:S01]  /*a460*/  IMAD R34, R34, UR6, RZ ;  /* 0x0000000622227c24 */ /* 0x000fe2000f8e02ff */
[----:B------:R-:W-:Y:S02]  /*a470*/  LEA.HI.X.SX32 R3, R36, R40, 0x1, P2 ;  /* 0x0000002824037211 */ /* 0x000fe400010f0eff */
[C---:B------:R-:W-:Y:S01]  /*a480*/  ISETP.LT.AND P2, PT, R33.reuse, UR7, !P0 ;  /* 0x0000000721007c0c */ /* 0x040fe2000c741270 */
[----:B------:R-:W-:Y:S01]  /*a490*/  IMAD R33, R33, UR6, RZ ;  /* 0x0000000621217c24 */ /* 0x000fe2000f8e02ff */
[-C--:B--2---:R-:W-:Y:S01]  /*a4a0*/  IADD3 R4, P5, R35, R44.reuse, RZ ;  /* 0x0000002c23047210 */ /* 0x084fe20007fbe0ff */
[----:B------:R1:W-:Y:S01]  /*a4b0*/  @P6 STG.E.U8 desc[UR40][R10.64], R63 ;  /* 0x0000003f0a006986 */ /* 0x0003e2000c101128 */
[----:B---3--:R-:W-:-:S03]  /*a4c0*/  IADD3 R8, P6, R34, R44, RZ ;  /* 0x0000002c22087210 */ /* 0x008fc60007fde0ff */
[----:B------:R-:W-:Y:S01]  /*a4d0*/  @P4 STG.E.U8 desc[UR40][R2.64], R61 ;  /* 0x0000003d02004986 */ /* 0x000fe2000c101128 */
[-C--:B------:R-:W-:Y:S01]  /*a4e0*/  LEA.HI.X.SX32 R5, R35, R40.reuse, 0x1, P5 ;  /* 0x0000002823057211 */ /* 0x080fe200028f0eff */
[----:B------:R-:W-:Y:S01]  /*a4f0*/  IMAD R6, R12, UR6, RZ ;  /* 0x000000060c067c24 */ /* 0x000fe2000f8e02ff */
[----:B------:R-:W-:Y:S02]  /*a500*/  LEA.HI.X.SX32 R9, R34, R40, 0x1, P6 ;  /* 0x0000002822097211 */ /* 0x000fe400030f0eff */
[C---:B-1----:R-:W-:Y:S01]  /*a510*/  IADD3 R10, P4, R33.reuse, R44, RZ ;  /* 0x0000002c210a7210 */ /* 0x042fe20007f9e0ff */
[----:B------:R-:W-:Y:S01]  /*a520*/  @P3 STG.E.U8 desc[UR40][R4.64], R59 ;  /* 0x0000003b04003986 */ /* 0x000fe2000c101128 */
[----:B------:R-:W-:Y:S02]  /*a530*/  ISETP.LT.AND P5, PT, R12, UR7, !P0 ;  /* 0x000000070c007c0c */ /* 0x000fe4000c7a1270 */
[----:B------:R-:W-:Y:S01]  /*a540*/  LEA.HI.X.SX32 R11, R33, R40, 0x1, P4 ;  /* 0x00000028210b7211 */ /* 0x000fe200020f0eff */
[----:B------:R1:W-:Y:S01]  /*a550*/  @P1 STG.E.U8 desc[UR40][R8.64], R57 ;  /* 0x0000003908001986 */ /* 0x0003e2000c101128 */
[----:B------:R-:W-:Y:S01]  /*a560*/  IADD3 R12, P3, R6, R44, RZ ;  /* 0x0000002c060c7210 */ /* 0x000fe20007f7e0ff */
[----:B------:R-:W-:-:S02]  /*a570*/  IMAD R33, R13, UR6, RZ ;  /* 0x000000060d217c24 */ /* 0x000fc4000f8e02ff */
[----:B------:R2:W-:Y:S01]  /*a580*/  @P2 STG.E.U8 desc[UR40][R10.64], R55 ;  /* 0x000000370a002986 */ /* 0x0005e2000c101128 */
[----:B------:R-:W-:Y:S02]  /*a590*/  ISETP.LT.AND P2, PT, R13, UR7, !P0 ;  /* 0x000000070d007c0c */ /* 0x000fe4000c741270 */
[----:B------:R-:W-:Y:S02]  /*a5a0*/  LEA.HI.X.SX32 R13, R6, R40, 0x1, P3 ;  /* 0x00000028060d7211 */ /* 0x000fe400018f0eff */
[----:B------:R-:W3:Y:S01]  /*a5b0*/  LDS.128 R4, [R38] ;  /* 0x0000000026047984 */ /* 0x000ee20000000c00 */
[C---:B------:R-:W-:Y:S01]  /*a5c0*/  ISETP.LT.AND P1, PT, R32.reuse, UR7, !P0 ;  /* 0x0000000720007c0c */ /* 0x040fe2000c721270 */
[----:B------:R-:W-:Y:S01]  /*a5d0*/  IMAD R32, R32, UR6, RZ ;  /* 0x0000000620207c24 */ /* 0x000fe2000f8e02ff */
[C---:B------:R-:W-:Y:S01]  /*a5e0*/  ISETP.LT.AND P3, PT, R15.reuse, UR7, !P0 ;  /* 0x000000070f007c0c */ /* 0x040fe2000c761270 */
[----:B------:R-:W-:Y:S01]  /*a5f0*/  IMAD R15, R15, UR6, RZ ;  /* 0x000000060f0f7c24 */ /* 0x000fe2000f8e02ff */
[----:B------:R4:W-:Y:S01]  /*a600*/  @P5 STG.E.U8 desc[UR40][R12.64], R53 ;  /* 0x000000350c005986 */ /* 0x0009e2000c101128 */
[----:B-1----:R-:W-:-:S02]  /*a610*/  IADD3 R8, P6, R33, R44, RZ ;  /* 0x0000002c21087210 */ /* 0x002fc40007fde0ff */
[CC--:B------:R-:W-:Y:S02]  /*a620*/  IADD3 R2, P4, R32.reuse, R44.reuse, RZ ;  /* 0x0000002c20027210 */ /* 0x0c0fe40007f9e0ff */
[----:B--2---:R-:W-:Y:S02]  /*a630*/  IADD3 R10, P5, R15, R44, RZ ;  /* 0x0000002c0f0a7210 */ /* 0x004fe40007fbe0ff */
[-C--:B------:R-:W-:Y:S01]  /*a640*/  LEA.HI.X.SX32 R3, R32, R40.reuse, 0x1, P4 ;  /* 0x0000002820037211 */ /* 0x080fe200020f0eff */
[C---:B------:R-:W-:Y:S01]  /*a650*/  IMAD R32, R14.reuse, UR6, RZ ;  /* 0x000000060e207c24 */ /* 0x040fe2000f8e02ff */
[-C--:B------:R-:W-:Y:S02]  /*a660*/  LEA.HI.X.SX32 R9, R33, R40.reuse, 0x1, P6 ;  /* 0x0000002821097211 */ /* 0x080fe400030f0eff */
[----:B------:R-:W-:Y:S02]  /*a670*/  LEA.HI.X.SX32 R11, R15, R40, 0x1, P5 ;  /* 0x000000280f0b7211 */ /* 0x000fe400028f0eff */
[----:B------:R-:W-:Y:S01]  /*a680*/  ISETP.LT.AND P4, PT, R14, UR7, !P0 ;  /* 0x000000070e007c0c */ /* 0x000fe2000c781270 */
[----:B------:R1:W-:Y:S01]  /*a690*/  @P1 STG.E.U8 desc[UR40][R2.64], R51 ;  /* 0x0000003302001986 */ /* 0x0003e2000c101128 */
[----:B------:R-:W-:-:S03]  /*a6a0*/  IADD3 R14, P1, R32, R44, RZ ;  /* 0x0000002c200e7210 */ /* 0x000fc60007f3e0ff */
[----:B------:R2:W-:Y:S01]  /*a6b0*/  @P2 STG.E.U8 desc[UR40][R8.64], R49 ;  /* 0x0000003108002986 */ /* 0x0005e2000c101128 */
[----:B------:R-:W-:-:S03]  /*a6c0*/  ISETP.LT.AND P2, PT, R30, UR7, !P0 ;  /* 0x000000071e007c0c */ /* 0x000fc6000c741270 */
[----:B------:R5:W-:Y:S01]  /*a6d0*/  @P3 STG.E.U8 desc[UR40][R10.64], R47 ;  /* 0x0000002f0a003986 */ /* 0x000be2000c101128 */
[C---:B------:R-:W-:Y:S01]  /*a6e0*/  ISETP.LT.AND P3, PT, R31.reuse, UR7, !P0 ;  /* 0x000000071f007c0c */ /* 0x040fe2000c761270 */
[----:B------:R-:W-:Y:S01]  /*a6f0*/  IMAD R31, R31, UR6, RZ ;  /* 0x000000061f1f7c24 */ /* 0x000fe2000f8e02ff */
[----:B------:R-:W-:Y:S01]  /*a700*/  LEA.HI.X.SX32 R15, R32, R40, 0x1, P1 ;  /* 0x00000028200f7211 */ /* 0x000fe200008f0eff */
[----:B------:R-:W-:-:S03]  /*a710*/  IMAD R30, R30, UR6, RZ ;  /* 0x000000061e1e7c24 */ /* 0x000fc6000f8e02ff */
[-C--:B----4-:R-:W-:Y:S01]  /*a720*/  IADD3 R12, P1, R31, R44.reuse, RZ ;  /* 0x0000002c1f0c7210 */ /* 0x090fe20007f3e0ff */
[----:B------:R4:W-:Y:S01]  /*a730*/  @P4 STG.E.U8 desc[UR40][R14.64], R45 ;  /* 0x0000002d0e004986 */ /* 0x0009e2000c101128 */
[----:B-1----:R-:W-:Y:S02]  /*a740*/  IADD3 R2, P5, R30, R44, RZ ;  /* 0x0000002c1e027210 */ /* 0x002fe40007fbe0ff */
[C---:B------:R-:W-:Y:S01]  /*a750*/  ISETP.LT.AND P4, PT, R29.reuse, UR7, !P0 ;  /* 0x000000071d007c0c */ /* 0x040fe2000c781270 */
[----:B------:R-:W-:Y:S01]  /*a760*/  IMAD R29, R29, UR6, RZ ;  /* 0x000000061d1d7c24 */ /* 0x000fe2000f8e02ff */
[-C--:B------:R-:W-:Y:S02]  /*a770*/  LEA.HI.X.SX32 R13, R31, R40.reuse, 0x1, P1 ;  /* 0x000000281f0d7211 */ /* 0x080fe400008f0eff */
[C---:B------:R-:W-:Y:S01]  /*a780*/  ISETP.LT.AND P1, PT, R28.reuse, UR7, !P0 ;  /* 0x000000071c007c0c */ /* 0x040fe2000c721270 */
[----:B------:R-:W-:Y:S01]  /*a790*/  IMAD R28, R28, UR6, RZ ;  /* 0x000000061c1c7c24 */ /* 0x000fe2000f8e02ff */
[----:B------:R-:W-:Y:S01]  /*a7a0*/  LEA.HI.X.SX32 R3, R30, R40, 0x1, P5 ;  /* 0x000000281e037211 */ /* 0x000fe200028f0eff */
[----:B------:R1:W-:Y:S01]  /*a7b0*/  @P3 STG.E.U8 desc[UR40][R12.64], R41 ;  /* 0x000000290c003986 */ /* 0x0003e2000c101128 */
[----:B--2---:R-:W-:-:S02]  /*a7c0*/  IADD3 R8, P6, R29, R44, RZ ;  /* 0x0000002c1d087210 */ /* 0x004fc40007fde0ff */
[----:B-----5:R-:W-:Y:S01]  /*a7d0*/  IADD3 R10, P3, R28, R44, RZ ;  /* 0x0000002c1c0a7210 */ /* 0x020fe20007f7e0ff */
[----:B------:R-:W-:Y:S01]  /*a7e0*/  @P2 STG.E.U8 desc[UR40][R2.64], R39 ;  /* 0x0000002702002986 */ /* 0x000fe2000c101128 */
[C---:B------:R-:W-:Y:S01]  /*a7f0*/  ISETP.LT.AND P2, PT, R27.reuse, UR7, !P0 ;  /* 0x000000071b007c0c */ /* 0x040fe2000c741270 */
[----:B------:R-:W-:Y:S01]  /*a800*/  IMAD R27, R27, UR6, RZ ;  /* 0x000000061b1b7c24 */ /* 0x000fe2000f8e02ff */
[-C--:B------:R-:W-:Y:S02]  /*a810*/  LEA.HI.X.SX32 R9, R29, R40.reuse, 0x1, P6 ;  /* 0x000000281d097211 */ /* 0x080fe400030f0eff */
[----:B---3--:R-:W-:Y:S02]  /*a820*/  PRMT R29, R4, 0x7770, RZ ;  /* 0x00007770041d7816 */ /* 0x008fe400000000ff */
[----:B------:R-:W-:Y:S02]  /*a830*/  LEA.HI.X.SX32 R11, R28, R40, 0x1, P3 ;  /* 0x000000281c0b7211 */ /* 0x000fe400018f0eff */
[----:B----4-:R-:W-:-:S02]  /*a840*/  PRMT R15, R5, 0x7770, RZ ;  /* 0x00007770050f7816 */ /* 0x010fc400000000ff */
[C---:B-1----:R-:W-:Y:S01]  /*a850*/  IADD3 R12, P6, R27.reuse, R44, RZ ;  /* 0x0000002c1b0c7210 */ /* 0x042fe20007fde0ff */
[----:B------:R1:W-:Y:S01]  /*a860*/  @P4 STG.E.U8 desc[UR40][R8.64], R29 ;  /* 0x0000001d08004986 */ /* 0x0003e2000c101128 */
[----:B------:R-:W-:Y:S02]  /*a870*/  ISETP.LT.AND P4, PT, R26, UR7, !P0 ;  /* 0x000000071a007c0c */ /* 0x000fe4000c781270 */
[----:B------:R-:W-:Y:S01]  /*a880*/  LEA.HI.X.SX32 R13, R27, R40, 0x1, P6 ;  /* 0x000000281b0d7211 */ /* 0x000fe200030f0eff */
[----:B------:R2:W-:Y:S01]  /*a890*/  @P1 STG.E.U8 desc[UR40][R10.64], R15 ;  /* 0x0000000f0a001986 */ /* 0x0005e2000c101128 */
[C---:B------:R-:W-:Y:S01]  /*a8a0*/  ISETP.LT.AND P1, PT, R24.reuse, UR7, !P0 ;  /* 0x0000000718007c0c */ /* 0x040fe2000c721270 */
[----:B------:R-:W-:Y:S01]  /*a8b0*/  IMAD R24, R24, UR6, RZ ;  /* 0x0000000618187c24 */ /* 0x000fe2000f8e02ff */
[C---:B------:R-:W-:Y:S01]  /*a8c0*/  ISETP.LT.AND P3, PT, R25.reuse, UR7, !P0 ;  /* 0x0000000719007c0c */ /* 0x040fe2000c761270 */
[----:B------:R-:W-:Y:S01]  /*a8d0*/  IMAD R26, R26, UR6, RZ ;  /* 0x000000061a1a7c24 */ /* 0x000fe2000f8e02ff */
[----:B-1----:R-:W-:Y:S01]  /*a8e0*/  PRMT R29, R6, 0x7770, RZ ;  /* 0x00007770061d7816 */ /* 0x002fe200000000ff */
[----:B------:R-:W-:-:S03]  /*a8f0*/  IMAD R25, R25, UR6, RZ ;  /* 0x0000000619197c24 */ /* 0x000fc6000f8e02ff */
[-C--:B------:R-:W-:Y:S01]  /*a900*/  IADD3 R2, P5, R26, R44.reuse, RZ ;  /* 0x0000002c1a027210 */ /* 0x080fe20007fbe0ff */
[----:B------:R1:W-:Y:S01]  /*a910*/  @P2 STG.E.U8 desc[UR40][R12.64], R29 ;  /* 0x0000001d0c002986 */ /* 0x0003e2000c101128 */
[CC--:B--2---:R-:W-:Y:S02]  /*a920*/  IADD3 R10, P2, R24.reuse, R44.reuse, RZ ;  /* 0x0000002c180a7210 */ /* 0x0c4fe40007f5e0ff */
[----:B------:R-:W-:Y:S02]  /*a930*/  IADD3 R8, P6, R25, R44, RZ ;  /* 0x0000002c19087210 */ /* 0x000fe40007fde0ff */
[-C--:B------:R-:W-:Y:S02]  /*a940*/  LEA.HI.X.SX32 R11, R24, R40.reuse, 0x1, P2 ;  /* 0x00000028180b7211 */ /* 0x080fe400010f0eff */
[----:B------:R-:W-:Y:S02]  /*a950*/  LEA.HI.X.SX32 R3, R26, R40, 0x1, P5 ;  /* 0x000000281a037211 */ /* 0x000fe400028f0eff */
[----:B------:R-:W-:-:S02]  /*a960*/  PRMT R27, R7, 0x7770, RZ ;  /* 0x00007770071b7816 */ /* 0x000fc400000000ff */
[C---:B------:R-:W-:Y:S01]  /*a970*/  ISETP.LT.AND P2, PT, R23.reuse, UR7, !P0 ;  /* 0x0000000717007c0c */ /* 0x040fe2000c741270 */
[----:B------:R-:W-:Y:S01]  /*a980*/  IMAD R23, R23, UR6, RZ ;  /* 0x0000000617177c24 */ /* 0x000fe2000f8e02ff */
[----:B------:R-:W-:Y:S02]  /*a990*/  LEA.HI.X.SX32 R9, R25, R40, 0x1, P6 ;  /* 0x0000002819097211 */ /* 0x000fe400030f0eff */
[----:B------:R-:W-:Y:S02]  /*a9a0*/  PRMT R15, R4, 0x7771, RZ ;  /* 0x00007771040f7816 */ /* 0x000fe400000000ff */
[----:B------:R-:W-:Y:S01]  /*a9b0*/  PRMT R25, R5, 0x7771, RZ ;  /* 0x0000777105197816 */ /* 0x000fe200000000ff */
[----:B------:R-:W-:Y:S01]  /*a9c0*/  @P4 STG.E.U8 desc[UR40][R2.64], R27 ;  /* 0x0000001b02004986 */ /* 0x000fe2000c101128 */
[----:B-1----:R-:W-:-:S03]  /*a9d0*/  IADD3 R12, P5, R23, R44, RZ ;  /* 0x0000002c170c7210 */ /* 0x002fc60007fbe0ff */
[----:B------:R1:W-:Y:S01]  /*a9e0*/  @P3 STG.E.U8 desc[UR40][R8.64], R15 ;  /* 0x0000000f08003986 */ /* 0x0003e2000c101128 */
[----:B------:R-:W-:-:S03]  /*a9f0*/  ISETP.LT.AND P3, PT, R21, UR7, !P0 ;  /* 0x0000000715007c0c */ /* 0x000fc6000c761270 */
[----:B------:R2:W-:Y:S01]  /*aa00*/  @P1 STG.E.U8 desc[UR40][R10.64], R25 ;  /* 0x000000190a001986 */ /* 0x0005e2000c101128 */
[C---:B------:R-:W-:Y:S01]  /*aa10*/  ISETP.LT.AND P1, PT, R22.reuse, UR7, !P0 ;  /* 0x0000000716007c0c */ /* 0x040fe2000c721270 */
[----:B------:R-:W-:Y:S01]  /*aa20*/  IMAD R22, R22, UR6, RZ ;  /* 0x0000000616167c24 */ /* 0x000fe2000f8e02ff */
[C---:B------:R-:W-:Y:S01]  /*aa30*/  ISETP.LT.AND P4, PT, R20.reuse, UR7, !P0 ;  /* 0x0000000714007c0c */ /* 0x040fe2000c781270 */
[----:B------:R-:W-:Y:S01]  /*aa40*/  IMAD R21, R21, UR6, RZ ;  /* 0x0000000615157c24 */ /* 0x000fe2000f8e02ff */
[----:B------:R-:W-:Y:S01]  /*aa50*/  LEA.HI.X.SX32 R13, R23, R40, 0x1, P5 ;  /* 0x00000028170d7211 */ /* 0x000fe200028f0eff */
[----:B------:R-:W-:Y:S01]  /*aa60*/  IMAD R20, R20, UR6, RZ ;  /* 0x0000000614147c24 */ /* 0x000fe2000f8e02ff */
[----:B-1----:R-:W-:Y:S02]  /*aa70*/  PRMT R15, R6, 0x7771, RZ ;  /* 0x00007771060f7816 */ /* 0x002fe400000000ff */
[-C--:B------:R-:W-:Y:S02]  /*aa80*/  IADD3 R2, P6, R22, R44.reuse, RZ ;  /* 0x0000002c16027210 */ /* 0x080fe40007fde0ff */
[-C--:B------:R-:W-:Y:S01]  /*aa90*/  IADD3 R8, P5, R21, R44.reuse, RZ ;  /* 0x0000002c15087210 */ /* 0x080fe20007fbe0ff */
[----:B------:R1:W-:Y:S01]  /*aaa0*/  @P2 STG.E.U8 desc[UR40][R12.64], R15 ;  /* 0x0000000f0c002986 */ /* 0x0003e2000c101128 */
[----:B--2---:R-:W-:-:S02]  /*aab0*/  IADD3 R10, P2, R20, R44, RZ ;  /* 0x0000002c140a7210 */ /* 0x004fc40007f5e0ff */
[-C--:B------:R-:W-:Y:S02]  /*aac0*/  LEA.HI.X.SX32 R3, R22, R40.reuse, 0x1, P6 ;  /* 0x0000002816037211 */ /* 0x080fe400030f0eff */
[----:B------:R-:W-:Y:S02]  /*aad0*/  PRMT R25, R7, 0x7771, RZ ;  /* 0x0000777107197816 */ /* 0x000fe400000000ff */
[-C--:B------:R-:W-:Y:S02]  /*aae0*/  LEA.HI.X.SX32 R9, R21, R40.reuse, 0x1, P5 ;  /* 0x0000002815097211 */ /* 0x080fe400028f0eff */
[----:B------:R-:W-:Y:S02]  /*aaf0*/  PRMT R23, R4, 0x7772, RZ ;  /* 0x0000777204177816 */ /* 0x000fe400000000ff */
[----:B------:R-:W-:Y:S02]  /*ab00*/  LEA.HI.X.SX32 R11, R20, R40, 0x1, P2 ;  /* 0x00000028140b7211 */ /* 0x000fe400010f0eff */
[----:B------:R-:W-:Y:S01]  /*ab10*/  PRMT R21, R5, 0x7772, RZ ;  /* 0x0000777205157816 */ /* 0x000fe200000000ff */
[----:B------:R-:W-:Y:S04]  /*ab20*/  @P1 STG.E.U8 desc[UR40][R2.64], R25 ;  /* 0x0000001902001986 */ /* 0x000fe8000c101128 */
[----:B------:R2:W-:Y:S04]  /*ab30*/  @P3 STG.E.U8 desc[UR40][R8.64], R23 ;  /* 0x0000001708003986 */ /* 0x0005e8000c101128 */
[----:B------:R3:W-:Y:S01]  /*ab40*/  @P4 STG.E.U8 desc[UR40][R10.64], R21 ;  /* 0x000000150a004986 */ /* 0x0007e2000c101128 */
[C---:B------:R-:W-:Y:S01]  /*ab50*/  ISETP.LT.AND P4, PT, R18.reuse, UR7, !P0 ;  /* 0x0000000712007c0c */ /* 0x040fe2000c781270 */
[----:B------:R-:W-:Y:S01]  /*ab60*/  IMAD R18, R18, UR6, RZ ;  /* 0x0000000612127c24 */ /* 0x000fe2000f8e02ff */
[C---:B------:R-:W-:Y:S01]  /*ab70*/  ISETP.LT.AND P3, PT, R16.reuse, UR7, !P0 ;  /* 0x0000000710007c0c */ /* 0x040fe2000c761270 */
[----:B------:R-:W-:-:S02]  /*ab80*/  IMAD R16, R16, UR6, RZ ;  /* 0x0000000610107c24 */ /* 0x000fc4000f8e02ff */
[----:B-1----:R-:W-:Y:S01]  /*ab90*/  IMAD R15, R0, UR6, RZ ;  /* 0x00000006000f7c24 */ /* 0x002fe2000f8e02ff */
[-C--:B--2---:R-:W-:Y:S02]  /*aba0*/  IADD3 R8, P1, R18, R44.reuse, RZ ;  /* 0x0000002c12087210 */ /* 0x084fe40007f3e0ff */
[C---:B------:R-:W-:Y:S01]  /*abb0*/  ISETP.LT.AND P5, PT, R19.reuse, UR7, !P0 ;  /* 0x0000000713007c0c */ /* 0x040fe2000c7a1270 */
[----:B------:R-:W-:Y:S01]  /*abc0*/  IMAD R19, R19, UR6, RZ ;  /* 0x0000000613137c24 */ /* 0x000fe2000f8e02ff */
[----:B---3--:R-:W-:Y:S02]  /*abd0*/  IADD3 R10, P2, R16, R44, RZ ;  /* 0x0000002c100a7210 */ /* 0x008fe40007f5e0ff */
[----:B------:R-:W-:Y:S02]  /*abe0*/  LEA.HI.X.SX32 R9, R18, R40, 0x1, P1 ;  /* 0x0000002812097211 */ /* 0x000fe400008f0eff */
[-C--:B------:R-:W-:Y:S01]  /*abf0*/  IADD3 R14, P1, R15, R44.reuse, RZ ;  /* 0x0000002c0f0e7210 */ /* 0x080fe20007f3e0ff */
[----:B------:R-:W-:Y:S01]  /*ac00*/  IMAD R13, R46, UR6, RZ ;  /* 0x000000062e0d7c24 */ /* 0x000fe2000f8e02ff */
[----:B------:R-:W-:-:S02]  /*ac10*/  IADD3 R2, P6, R19, R44, RZ ;  /* 0x0000002c13027210 */ /* 0x000fc40007fde0ff */
[-C--:B------:R-:W-:Y:S02]  /*ac20*/  LEA.HI.X.SX32 R11, R16, R40.reuse, 0x1, P2 ;  /* 0x00000028100b7211 */ /* 0x080fe400010f0eff */
[----:B------:R-:W-:Y:S02]  /*ac30*/  ISETP.LT.AND P2, PT, R46, UR7, !P0 ;  /* 0x000000072e007c0c */ /* 0x000fe4000c741270 */
[-C--:B------:R-:W-:Y:S02]  /*ac40*/  LEA.HI.X.SX32 R15, R15, R40.reuse, 0x1, P1 ;  /* 0x000000280f0f7211 */ /* 0x080fe400008f0eff */
[----:B------:R-:W-:Y:S02]  /*ac50*/  ISETP.LT.AND P1, PT, R0, UR7, !P0 ;  /* 0x0000000700007c0c */ /* 0x000fe4000c721270 */
[----:B------:R-:W-:Y:S02]  /*ac60*/  ISETP.LT.AND P0, PT, R17, UR7, !P0 ;  /* 0x0000000711007c0c */ /* 0x000fe4000c701270 */
[----:B------:R-:W-:-:S02]  /*ac70*/  LEA.HI.X.SX32 R3, R19, R40, 0x1, P6 ;  /* 0x0000002813037211 */ /* 0x000fc400030f0eff */
[----:B------:R-:W-:Y:S02]  /*ac80*/  IADD3 R12, P6, R13, R44, RZ ;  /* 0x0000002c0d0c7210 */ /* 0x000fe40007fde0ff */
[----:B------:R-:W-:Y:S02]  /*ac90*/  PRMT R25, R6, 0x7772, RZ ;  /* 0x0000777206197816 */ /* 0x000fe400000000ff */
[----:B------:R-:W-:Y:S01]  /*aca0*/  PRMT R23, R7, 0x7772, RZ ;  /* 0x0000777207177816 */ /* 0x000fe200000000ff */
[----:B------:R-:W-:Y:S01]  /*acb0*/  IMAD R20, R17, UR6, RZ ;  /* 0x0000000611147c24 */ /* 0x000fe2000f8e02ff */
[----:B------:R-:W-:Y:S02]  /*acc0*/  PRMT R21, R4, 0x7773, RZ ;  /* 0x0000777304157816 */ /* 0x000fe400000000ff */
[----:B------:R-:W-:Y:S02]  /*acd0*/  LEA.HI.X.SX32 R13, R13, R40, 0x1, P6 ;  /* 0x000000280d0d7211 */ /* 0x000fe400030f0eff */
[----:B------:R-:W-:Y:S01]  /*ace0*/  PRMT R19, R5, 0x7773, RZ ;  /* 0x0000777305137816 */ /* 0x000fe200000000ff */
[----:B------:R1:W-:Y:S01]  /*acf0*/  @P5 STG.E.U8 desc[UR40][R2.64], R25 ;  /* 0x0000001902005986 */ /* 0x0003e2000c101128 */
[----:B------:R-:W-:-:S03]  /*ad00*/  PRMT R5, R6, 0x7773, RZ ;  /* 0x0000777306057816 */ /* 0x000fc600000000ff */
[----:B------:R1:W-:Y:S01]  /*ad10*/  @P4 STG.E.U8 desc[UR40][R8.64], R23 ;  /* 0x0000001708004986 */ /* 0x0003e2000c101128 */
[----:B------:R-:W-:-:S03]  /*ad20*/  IADD3 R16, P6, R20, R44, RZ ;  /* 0x0000002c14107210 */ /* 0x000fc60007fde0ff */
[----:B------:R1:W-:Y:S04]  /*ad30*/  @P3 STG.E.U8 desc[UR40][R10.64], R21 ;  /* 0x000000150a003986 */ /* 0x0003e8000c101128 */
[----:B------:R1:W-:Y:S01]  /*ad40*/  @P2 STG.E.U8 desc[UR40][R12.64], R19 ;  /* 0x000000130c002986 */ /* 0x0003e2000c101128 */
[----:B------:R-:W-:-:S03]  /*ad50*/  LEA.HI.X.SX32 R17, R20, R40, 0x1, P6 ;  /* 0x0000002814117211 */ /* 0x000fc600030f0eff */
[----:B------:R1:W-:Y:S01]  /*ad60*/  @P1 STG.E.U8 desc[UR40][R14.64], R5 ;  /* 0x000000050e001986 */ /* 0x0003e2000c101128 */
[----:B------:R-:W-:Y:S01]  /*ad70*/  PRMT R7, R7, 0x7773, RZ ;  /* 0x0000777307077816 */ /* 0x000fe200000000ff */
[----:B------:R-:W-:Y:S06]  /*ad80*/  @!P0 EXIT ;  /* 0x000000000000894d */ /* 0x000fec0003800000 */
[----:B------:R-:W-:Y:S01]  /*ad90*/  STG.E.U8 desc[UR40][R16.64], R7 ;  /* 0x0000000710007986 */ /* 0x000fe2000c101128 */
[----:B------:R-:W-:Y:S05]  /*ada0*/  EXIT ;  /* 0x000000000000794d */ /* 0x000fea0003800000 */
.L_x_3:
[----:B------:R-:W-:-:S00]  /*adb0*/  BRA `(.L_x_3) ;  /* 0xfffffffc00fc7947 */ /* 0x000fc0000383ffff */
[----:B------:R-:W-:-:S00]  /*adc0*/  NOP ;  /* 0x0000000000007918 */ /* 0x000fc00000000000 */
        /* <DEDUP_REMOVED lines=11> */
.L_x_4:


//--------------------- .nv.shared.matmul_kernel  --------------------------
	.section	.nv.shared.matmul_kernel,"aw",@nobits
	.sectionflags	@""
	.align	16
	.zero		1024


//--------------------- .nv.shared.reserved.0     --------------------------
	.section	.nv.shared.reserved.0,"aw",@nobits
	.weak		__nv_reservedSMEM_offset_0_alias
	.size		__nv_reservedSMEM_offset_0_alias, 0, 0
	.other		__nv_reservedSMEM_offset_0_alias,@"STO_CUDA_RESERVED_SHARED STV_DEFAULT"
__nv_reservedSMEM_offset_0_alias:
	.zero		0


//--------------------- .nv.constant0.matmul_kernel --------------------------
	.section	.nv.constant0.matmul_kernel,"a",@progbits
	.sectionflags	@""
	.align	4
.nv.constant0.matmul_kernel:
	.zero		608


//--------------------- SYMBOLS --------------------------

	.type		.nv.reservedSmem.offset0,@object
	.size		.nv.reservedSmem.offset0,0x4
